//
// Generated by NVIDIA NVVM Compiler
//
// Compiler Build ID: CL-36424714
// Cuda compilation tools, release 13.0, V13.0.88
// Based on NVVM 20.0.0
//

.version 9.0
.target sm_100
.address_size 64

	// .globl	_Z19stencilKernelSharedPKiPiii
.extern .shared .align 16 .b8 shared[];

.visible .entry _Z19stencilKernelSharedPKiPiii(
	.param .u64 .ptr .align 1 _Z19stencilKernelSharedPKiPiii_param_0,
	.param .u64 .ptr .align 1 _Z19stencilKernelSharedPKiPiii_param_1,
	.param .u32 _Z19stencilKernelSharedPKiPiii_param_2,
	.param .u32 _Z19stencilKernelSharedPKiPiii_param_3
)
{
	.reg .pred 	%p<17>;
	.reg .b32 	%r<203>;
	.reg .b64 	%rd<17>;

	ld.param.u64 	%rd3, [_Z19stencilKernelSharedPKiPiii_param_0];
	ld.param.u64 	%rd2, [_Z19stencilKernelSharedPKiPiii_param_1];
	ld.param.u32 	%r46, [_Z19stencilKernelSharedPKiPiii_param_2];
	ld.param.u32 	%r45, [_Z19stencilKernelSharedPKiPiii_param_3];
	neg.s32 	%r196, %r45;
	cvta.to.global.u64 	%rd1, %rd3;
	mov.u32 	%r2, %tid.x;
	mov.u32 	%r3, %tid.y;
	mov.u32 	%r47, %ctaid.x;
	mov.u32 	%r4, %ntid.x;
	mad.lo.s32 	%r5, %r47, %r4, %r2;
	mov.u32 	%r48, %ctaid.y;
	mov.u32 	%r6, %ntid.y;
	mad.lo.s32 	%r49, %r48, %r6, %r3;
	add.s32 	%r8, %r45, %r2;
	add.s32 	%r9, %r45, %r3;
	max.s32 	%r50, %r5, %r49;
	setp.ge.s32 	%p1, %r50, %r46;
	shl.b32 	%r10, %r45, 1;
	add.s32 	%r11, %r10, %r4;
	mul.lo.s32 	%r12, %r11, %r9;
	add.s32 	%r51, %r12, %r8;
	shl.b32 	%r52, %r51, 2;
	mov.u32 	%r53, shared;
	add.s32 	%r13, %r53, %r52;
	@%p1 bra 	$L__BB0_2;
	mad.lo.s32 	%r54, %r46, %r49, %r5;
	mul.wide.s32 	%rd4, %r54, 4;
	add.s64 	%rd5, %rd1, %rd4;
	ld.global.u32 	%r55, [%rd5];
	st.shared.u32 	[%r13], %r55;
$L__BB0_2:
	setp.ge.s32 	%p2, %r2, %r45;
	@%p2 bra 	$L__BB0_7;
	setp.lt.s32 	%p3, %r5, %r45;
	@%p3 bra 	$L__BB0_5;
	sub.s32 	%r56, %r5, %r45;
	mad.lo.s32 	%r57, %r46, %r49, %r56;
	mul.wide.s32 	%rd6, %r57, 4;
	add.s64 	%rd7, %rd1, %rd6;
	ld.global.u32 	%r58, [%rd7];
	add.s32 	%r59, %r12, %r2;
	shl.b32 	%r60, %r59, 2;
	add.s32 	%r62, %r53, %r60;
	st.shared.u32 	[%r62], %r58;
$L__BB0_5:
	add.s32 	%r14, %r5, %r4;
	setp.ge.u32 	%p4, %r14, %r46;
	@%p4 bra 	$L__BB0_7;
	mad.lo.s32 	%r63, %r46, %r49, %r14;
	mul.wide.u32 	%rd8, %r63, 4;
	add.s64 	%rd9, %rd1, %rd8;
	ld.global.u32 	%r64, [%rd9];
	shl.b32 	%r65, %r4, 2;
	add.s32 	%r66, %r13, %r65;
	st.shared.u32 	[%r66], %r64;
$L__BB0_7:
	setp.ge.s32 	%p5, %r3, %r45;
	@%p5 bra 	$L__BB0_12;
	setp.lt.u32 	%p6, %r49, %r45;
	@%p6 bra 	$L__BB0_10;
	sub.s32 	%r67, %r49, %r45;
	mad.lo.s32 	%r68, %r67, %r46, %r5;
	mul.wide.s32 	%rd10, %r68, 4;
	add.s64 	%rd11, %rd1, %rd10;
	ld.global.u32 	%r69, [%rd11];
	mad.lo.s32 	%r70, %r11, %r3, %r8;
	shl.b32 	%r71, %r70, 2;
	add.s32 	%r73, %r53, %r71;
	st.shared.u32 	[%r73], %r69;
$L__BB0_10:
	add.s32 	%r15, %r49, %r6;
	setp.ge.u32 	%p7, %r15, %r46;
	@%p7 bra 	$L__BB0_12;
	mad.lo.s32 	%r74, %r46, %r15, %r5;
	mul.wide.u32 	%rd12, %r74, 4;
	add.s64 	%rd13, %rd1, %rd12;
	ld.global.u32 	%r75, [%rd13];
	add.s32 	%r76, %r9, %r6;
	mad.lo.s32 	%r77, %r76, %r11, %r8;
	shl.b32 	%r78, %r77, 2;
	add.s32 	%r80, %r53, %r78;
	st.shared.u32 	[%r80], %r75;
$L__BB0_12:
	bar.sync 	0;
	sub.s32 	%r81, %r46, %r45;
	min.s32 	%r82, %r5, %r49;
	setp.lt.s32 	%p8, %r82, %r45;
	setp.ge.s32 	%p9, %r50, %r81;
	or.pred  	%p10, %p9, %p8;
	@%p10 bra 	$L__BB0_23;
	ld.shared.u32 	%r84, [%r13];
	neg.s32 	%r197, %r84;
	setp.lt.s32 	%p11, %r45, %r196;
	@%p11 bra 	$L__BB0_22;
	setp.lt.u32 	%p12, %r10, 7;
	@%p12 bra 	$L__BB0_17;
	add.s32 	%r85, %r10, 1;
	and.b32  	%r86, %r85, -8;
	neg.s32 	%r193, %r86;
	mad.lo.s32 	%r87, %r3, %r11, %r8;
	shl.b32 	%r88, %r87, 2;
	add.s32 	%r192, %r53, %r88;
	shl.b32 	%r90, %r45, 6;
	shl.b32 	%r91, %r4, 5;
	add.s32 	%r19, %r90, %r91;
	shl.b32 	%r92, %r12, 2;
	shl.b32 	%r93, %r2, 2;
	add.s32 	%r94, %r92, %r93;
	add.s32 	%r95, %r94, %r53;
	add.s32 	%r191, %r95, 16;
	shl.b32 	%r96, %r45, 3;
	shl.b32 	%r97, %r4, 2;
	add.s32 	%r21, %r96, %r97;
$L__BB0_16:
	.pragma "nounroll";
	ld.shared.u32 	%r98, [%r192];
	add.s32 	%r99, %r98, %r197;
	ld.shared.u32 	%r100, [%r191+-16];
	add.s32 	%r101, %r99, %r100;
	add.s32 	%r102, %r192, %r21;
	ld.shared.u32 	%r103, [%r102];
	add.s32 	%r104, %r103, %r101;
	ld.shared.u32 	%r105, [%r191+-12];
	add.s32 	%r106, %r104, %r105;
	add.s32 	%r107, %r102, %r21;
	ld.shared.u32 	%r108, [%r107];
	add.s32 	%r109, %r108, %r106;
	ld.shared.u32 	%r110, [%r191+-8];
	add.s32 	%r111, %r109, %r110;
	add.s32 	%r112, %r107, %r21;
	ld.shared.u32 	%r113, [%r112];
	add.s32 	%r114, %r113, %r111;
	ld.shared.u32 	%r115, [%r191+-4];
	add.s32 	%r116, %r114, %r115;
	add.s32 	%r117, %r112, %r21;
	ld.shared.u32 	%r118, [%r117];
	add.s32 	%r119, %r118, %r116;
	ld.shared.u32 	%r120, [%r191];
	add.s32 	%r121, %r119, %r120;
	add.s32 	%r122, %r117, %r21;
	ld.shared.u32 	%r123, [%r122];
	add.s32 	%r124, %r123, %r121;
	ld.shared.u32 	%r125, [%r191+4];
	add.s32 	%r126, %r124, %r125;
	add.s32 	%r127, %r122, %r21;
	ld.shared.u32 	%r128, [%r127];
	add.s32 	%r129, %r128, %r126;
	ld.shared.u32 	%r130, [%r191+8];
	add.s32 	%r131, %r129, %r130;
	add.s32 	%r132, %r127, %r21;
	ld.shared.u32 	%r133, [%r132];
	add.s32 	%r134, %r133, %r131;
	ld.shared.u32 	%r135, [%r191+12];
	add.s32 	%r197, %r134, %r135;
	add.s32 	%r196, %r196, 8;
	add.s32 	%r193, %r193, 8;
	add.s32 	%r192, %r192, %r19;
	add.s32 	%r191, %r191, 32;
	setp.ne.s32 	%p13, %r193, 0;
	@%p13 bra 	$L__BB0_16;
$L__BB0_17:
	and.b32  	%r136, %r10, 6;
	setp.lt.u32 	%p14, %r136, 3;
	@%p14 bra 	$L__BB0_19;
	add.s32 	%r137, %r196, %r9;
	mad.lo.s32 	%r138, %r137, %r11, %r8;
	shl.b32 	%r139, %r138, 2;
	add.s32 	%r141, %r53, %r139;
	ld.shared.u32 	%r142, [%r141];
	add.s32 	%r143, %r142, %r197;
	shl.b32 	%r144, %r196, 2;
	add.s32 	%r145, %r13, %r144;
	ld.shared.u32 	%r146, [%r145];
	add.s32 	%r147, %r143, %r146;
	shl.b32 	%r148, %r11, 2;
	add.s32 	%r149, %r141, %r148;
	ld.shared.u32 	%r150, [%r149];
	add.s32 	%r151, %r150, %r147;
	ld.shared.u32 	%r152, [%r145+4];
	add.s32 	%r153, %r151, %r152;
	add.s32 	%r154, %r149, %r148;
	ld.shared.u32 	%r155, [%r154];
	add.s32 	%r156, %r155, %r153;
	ld.shared.u32 	%r157, [%r145+8];
	add.s32 	%r158, %r156, %r157;
	add.s32 	%r159, %r154, %r148;
	ld.shared.u32 	%r160, [%r159];
	add.s32 	%r161, %r160, %r158;
	ld.shared.u32 	%r162, [%r145+12];
	add.s32 	%r197, %r161, %r162;
	add.s32 	%r196, %r196, 4;
$L__BB0_19:
	and.b32  	%r163, %r45, 1;
	setp.eq.b32 	%p15, %r163, 1;
	not.pred 	%p16, %p15;
	@%p16 bra 	$L__BB0_21;
	add.s32 	%r164, %r196, %r9;
	mad.lo.s32 	%r165, %r164, %r11, %r8;
	shl.b32 	%r166, %r165, 2;
	add.s32 	%r168, %r53, %r166;
	ld.shared.u32 	%r169, [%r168];
	add.s32 	%r170, %r169, %r197;
	shl.b32 	%r171, %r196, 2;
	add.s32 	%r172, %r13, %r171;
	ld.shared.u32 	%r173, [%r172];
	add.s32 	%r174, %r170, %r173;
	shl.b32 	%r175, %r11, 2;
	add.s32 	%r176, %r168, %r175;
	ld.shared.u32 	%r177, [%r176];
	add.s32 	%r178, %r177, %r174;
	ld.shared.u32 	%r179, [%r172+4];
	add.s32 	%r197, %r178, %r179;
	add.s32 	%r196, %r196, 2;
$L__BB0_21:
	add.s32 	%r180, %r196, %r9;
	mad.lo.s32 	%r181, %r180, %r11, %r8;
	shl.b32 	%r182, %r181, 2;
	add.s32 	%r184, %r53, %r182;
	ld.shared.u32 	%r185, [%r184];
	add.s32 	%r186, %r185, %r197;
	shl.b32 	%r187, %r196, 2;
	add.s32 	%r188, %r13, %r187;
	ld.shared.u32 	%r189, [%r188];
	add.s32 	%r197, %r186, %r189;
$L__BB0_22:
	mad.lo.s32 	%r190, %r46, %r49, %r5;
	cvta.to.global.u64 	%rd14, %rd2;
	mul.wide.s32 	%rd15, %r190, 4;
	add.s64 	%rd16, %rd14, %rd15;
	st.global.u32 	[%rd16], %r197;
$L__BB0_23:
	ret;

}
	// .globl	_Z18matmulSharedKernelPKiS0_Pii
.visible .entry _Z18matmulSharedKernelPKiS0_Pii(
	.param .u64 .ptr .align 1 _Z18matmulSharedKernelPKiS0_Pii_param_0,
	.param .u64 .ptr .align 1 _Z18matmulSharedKernelPKiS0_Pii_param_1,
	.param .u64 .ptr .align 1 _Z18matmulSharedKernelPKiS0_Pii_param_2,
	.param .u32 _Z18matmulSharedKernelPKiS0_Pii_param_3
)
{
	.reg .pred 	%p<18>;
	.reg .b32 	%r<180>;
	.reg .b64 	%rd<14>;

	ld.param.u64 	%rd3, [_Z18matmulSharedKernelPKiS0_Pii_param_0];
	ld.param.u64 	%rd4, [_Z18matmulSharedKernelPKiS0_Pii_param_1];
	ld.param.u32 	%r51, [_Z18matmulSharedKernelPKiS0_Pii_param_3];
	mov.u32 	%r1, %ntid.x;
	mov.u32 	%r2, %ntid.y;
	mov.u32 	%r3, %tid.x;
	mov.u32 	%r4, %tid.y;
	mov.u32 	%r53, %ctaid.y;
	mad.lo.s32 	%r5, %r53, %r2, %r4;
	mov.u32 	%r54, %ctaid.x;
	mad.lo.s32 	%r6, %r54, %r1, %r3;
	add.s32 	%r55, %r1, %r51;
	add.s32 	%r7, %r55, -1;
	setp.gt.u32 	%p1, %r1, %r7;
	mov.b32 	%r178, 0;
	@%p1 bra 	$L__BB1_18;
	mul.lo.s32 	%r57, %r1, %r2;
	shl.b32 	%r58, %r57, 2;
	mov.u32 	%r59, shared;
	add.s32 	%r8, %r59, %r58;
	mul.lo.s32 	%r9, %r4, %r1;
	mul.lo.s32 	%r10, %r51, %r5;
	and.b32  	%r11, %r1, 7;
	div.u32 	%r60, %r7, %r1;
	max.u32 	%r12, %r60, 1;
	shl.b32 	%r61, %r3, 2;
	add.s32 	%r62, %r58, %r61;
	add.s32 	%r13, %r59, %r62;
	shl.b32 	%r14, %r1, 2;
	cvta.to.global.u64 	%rd1, %rd3;
	cvta.to.global.u64 	%rd2, %rd4;
	mov.b32 	%r161, 0;
	mov.u32 	%r178, %r161;
$L__BB1_2:
	setp.ge.s32 	%p2, %r5, %r51;
	mad.lo.s32 	%r17, %r161, %r1, %r3;
	setp.ge.u32 	%p3, %r17, %r51;
	mov.b32 	%r163, 0;
	or.pred  	%p4, %p2, %p3;
	@%p4 bra 	$L__BB1_4;
	add.s32 	%r64, %r17, %r10;
	mul.wide.u32 	%rd6, %r64, 4;
	add.s64 	%rd7, %rd1, %rd6;
	ld.global.u32 	%r163, [%rd7];
$L__BB1_4:
	setp.ge.s32 	%p5, %r6, %r51;
	add.s32 	%r66, %r9, %r3;
	shl.b32 	%r67, %r66, 2;
	add.s32 	%r69, %r59, %r67;
	st.shared.u32 	[%r69], %r163;
	mad.lo.s32 	%r20, %r161, %r2, %r4;
	setp.ge.u32 	%p6, %r20, %r51;
	mov.b32 	%r164, 0;
	or.pred  	%p7, %p5, %p6;
	@%p7 bra 	$L__BB1_6;
	mad.lo.s32 	%r70, %r20, %r51, %r6;
	mul.wide.u32 	%rd8, %r70, 4;
	add.s64 	%rd9, %rd2, %rd8;
	ld.global.u32 	%r164, [%rd9];
$L__BB1_6:
	setp.lt.u32 	%p8, %r1, 8;
	add.s32 	%r75, %r8, %r67;
	st.shared.u32 	[%r75], %r164;
	bar.sync 	0;
	mov.b32 	%r173, 0;
	@%p8 bra 	$L__BB1_9;
	shl.b32 	%r76, %r9, 2;
	add.s32 	%r78, %r76, %r59;
	add.s32 	%r165, %r78, 16;
	and.b32  	%r79, %r1, -8;
	neg.s32 	%r167, %r79;
	mov.u32 	%r166, %r13;
$L__BB1_8:
	.pragma "nounroll";
	and.b32  	%r173, %r1, 2040;
	ld.shared.u32 	%r80, [%r165+-16];
	ld.shared.u32 	%r81, [%r166];
	mad.lo.s32 	%r82, %r81, %r80, %r178;
	ld.shared.u32 	%r83, [%r165+-12];
	add.s32 	%r84, %r166, %r14;
	ld.shared.u32 	%r85, [%r84];
	mad.lo.s32 	%r86, %r85, %r83, %r82;
	ld.shared.u32 	%r87, [%r165+-8];
	add.s32 	%r88, %r84, %r14;
	ld.shared.u32 	%r89, [%r88];
	mad.lo.s32 	%r90, %r89, %r87, %r86;
	ld.shared.u32 	%r91, [%r165+-4];
	add.s32 	%r92, %r88, %r14;
	ld.shared.u32 	%r93, [%r92];
	mad.lo.s32 	%r94, %r93, %r91, %r90;
	ld.shared.u32 	%r95, [%r165];
	add.s32 	%r96, %r92, %r14;
	ld.shared.u32 	%r97, [%r96];
	mad.lo.s32 	%r98, %r97, %r95, %r94;
	ld.shared.u32 	%r99, [%r165+4];
	add.s32 	%r100, %r96, %r14;
	ld.shared.u32 	%r101, [%r100];
	mad.lo.s32 	%r102, %r101, %r99, %r98;
	ld.shared.u32 	%r103, [%r165+8];
	add.s32 	%r104, %r100, %r14;
	ld.shared.u32 	%r105, [%r104];
	mad.lo.s32 	%r106, %r105, %r103, %r102;
	ld.shared.u32 	%r107, [%r165+12];
	add.s32 	%r108, %r104, %r14;
	ld.shared.u32 	%r109, [%r108];
	mad.lo.s32 	%r178, %r109, %r107, %r106;
	add.s32 	%r167, %r167, 8;
	shl.b32 	%r110, %r1, 5;
	add.s32 	%r166, %r166, %r110;
	add.s32 	%r165, %r165, 32;
	setp.ne.s32 	%p9, %r167, 0;
	@%p9 bra 	$L__BB1_8;
$L__BB1_9:
	setp.eq.s32 	%p10, %r11, 0;
	@%p10 bra 	$L__BB1_17;
	add.s32 	%r112, %r11, -1;
	setp.lt.u32 	%p11, %r112, 3;
	@%p11 bra 	$L__BB1_12;
	add.s32 	%r113, %r173, %r9;
	shl.b32 	%r114, %r113, 2;
	add.s32 	%r116, %r59, %r114;
	ld.shared.u32 	%r117, [%r116];
	mad.lo.s32 	%r118, %r173, %r1, %r3;
	shl.b32 	%r119, %r118, 2;
	add.s32 	%r120, %r8, %r119;
	ld.shared.u32 	%r121, [%r120];
	mad.lo.s32 	%r122, %r121, %r117, %r178;
	ld.shared.u32 	%r123, [%r116+4];
	add.s32 	%r124, %r120, %r14;
	ld.shared.u32 	%r125, [%r124];
	mad.lo.s32 	%r126, %r125, %r123, %r122;
	ld.shared.u32 	%r127, [%r116+8];
	add.s32 	%r128, %r124, %r14;
	ld.shared.u32 	%r129, [%r128];
	mad.lo.s32 	%r130, %r129, %r127, %r126;
	ld.shared.u32 	%r131, [%r116+12];
	add.s32 	%r132, %r128, %r14;
	ld.shared.u32 	%r133, [%r132];
	mad.lo.s32 	%r178, %r133, %r131, %r130;
	add.s32 	%r173, %r173, 4;
$L__BB1_12:
	and.b32  	%r135, %r1, 3;
	setp.eq.s32 	%p12, %r135, 0;
	@%p12 bra 	$L__BB1_17;
	setp.eq.s32 	%p13, %r135, 1;
	@%p13 bra 	$L__BB1_15;
	add.s32 	%r136, %r173, %r9;
	shl.b32 	%r137, %r136, 2;
	add.s32 	%r139, %r59, %r137;
	ld.shared.u32 	%r140, [%r139];
	mad.lo.s32 	%r141, %r173, %r1, %r3;
	shl.b32 	%r142, %r141, 2;
	add.s32 	%r143, %r8, %r142;
	ld.shared.u32 	%r144, [%r143];
	mad.lo.s32 	%r145, %r144, %r140, %r178;
	ld.shared.u32 	%r146, [%r139+4];
	add.s32 	%r147, %r143, %r14;
	ld.shared.u32 	%r148, [%r147];
	mad.lo.s32 	%r178, %r148, %r146, %r145;
	add.s32 	%r173, %r173, 2;
$L__BB1_15:
	and.b32  	%r149, %r1, 1;
	setp.eq.b32 	%p14, %r149, 1;
	not.pred 	%p15, %p14;
	@%p15 bra 	$L__BB1_17;
	add.s32 	%r150, %r173, %r9;
	shl.b32 	%r151, %r150, 2;
	add.s32 	%r153, %r59, %r151;
	ld.shared.u32 	%r154, [%r153];
	mad.lo.s32 	%r155, %r173, %r1, %r3;
	shl.b32 	%r156, %r155, 2;
	add.s32 	%r157, %r8, %r156;
	ld.shared.u32 	%r158, [%r157];
	mad.lo.s32 	%r178, %r158, %r154, %r178;
$L__BB1_17:
	bar.sync 	0;
	add.s32 	%r161, %r161, 1;
	setp.ne.s32 	%p16, %r161, %r12;
	@%p16 bra 	$L__BB1_2;
$L__BB1_18:
	max.s32 	%r159, %r5, %r6;
	setp.ge.s32 	%p17, %r159, %r51;
	@%p17 bra 	$L__BB1_20;
	ld.param.u64 	%rd13, [_Z18matmulSharedKernelPKiS0_Pii_param_2];
	mad.lo.s32 	%r160, %r51, %r5, %r6;
	cvta.to.global.u64 	%rd10, %rd13;
	mul.wide.s32 	%rd11, %r160, 4;
	add.s64 	%rd12, %rd10, %rd11;
	st.global.u32 	[%rd12], %r178;
$L__BB1_20:
	ret;

}


// ===== COMPILED SASS (sm_100) =====

	.target	sm_100

	.elftype	@"ET_EXEC"


//--------------------- .note.nv.tkinfo           --------------------------
	.section	.note.nv.tkinfo,"",@"SHT_NOTE"
	.sectionflags	@"SHF_NOTE_NV_TKINFO"
	.tkinfo
        /*0018*/ 	.word	0x00000002
        /*0030*/ 	.string	""
        /*0030*/ 	.string	"ptxas"
        /*0030*/ 	.string	"Cuda compilation tools, release 13.0, V13.0.88"
        /*0030*/ 	.string	"Build cuda_13.0.r13.0/compiler.36424714_0"
        /*0030*/ 	.string	"-arch sm_100 -m 64 "



//--------------------- .note.nv.cuinfo           --------------------------
	.section	.note.nv.cuinfo,"",@"SHT_NOTE"
	.sectionflags	@"SHF_NOTE_NV_CUINFO"
        /*0018*/ 	.short	0x0002
        /*001a*/ 	.short	0x0064
        /*001c*/ 	.short	0x0082
	.zero		2


//--------------------- .nv.info                  --------------------------
	.section	.nv.info,"",@"SHT_CUDA_INFO"
	.align	4


	//----- nvinfo : EIATTR_REGCOUNT
	.align		4
        /*0000*/ 	.byte	0x04, 0x2f
        /*0002*/ 	.short	(.L_1 - .L_0)
	.align		4
.L_0:
        /*0004*/ 	.word	index@(_Z19stencilKernelSharedPKiPiii)
        /*0008*/ 	.word	0x0000001d


	//----- nvinfo : EIATTR_FRAME_SIZE
	.align		4
.L_1:
        /*000c*/ 	.byte	0x04, 0x11
        /*000e*/ 	.short	(.L_3 - .L_2)
	.align		4
.L_2:
        /*0010*/ 	.word	index@(_Z19stencilKernelSharedPKiPiii)
        /*0014*/ 	.word	0x00000000


	//----- nvinfo : EIATTR_REGCOUNT
	.align		4
.L_3:
        /*0018*/ 	.byte	0x04, 0x2f
        /*001a*/ 	.short	(.L_5 - .L_4)
	.align		4
.L_4:
        /*001c*/ 	.word	index@(_Z18matmulSharedKernelPKiS0_Pii)
        /*0020*/ 	.word	0x00000020


	//----- nvinfo : EIATTR_FRAME_SIZE
	.align		4
.L_5:
        /*0024*/ 	.byte	0x04, 0x11
        /*0026*/ 	.short	(.L_7 - .L_6)
	.align		4
.L_6:
        /*0028*/ 	.word	index@(_Z18matmulSharedKernelPKiS0_Pii)
        /*002c*/ 	.word	0x00000000


	//----- nvinfo : EIATTR_MIN_STACK_SIZE
	.align		4
.L_7:
        /*0030*/ 	.byte	0x04, 0x12
        /*0032*/ 	.short	(.L_9 - .L_8)
	.align		4
.L_8:
        /*0034*/ 	.word	index@(_Z18matmulSharedKernelPKiS0_Pii)
        /*0038*/ 	.word	0x00000000


	//----- nvinfo : EIATTR_MIN_STACK_SIZE
	.align		4
.L_9:
        /*003c*/ 	.byte	0x04, 0x12
        /*003e*/ 	.short	(.L_11 - .L_10)
	.align		4
.L_10:
        /*0040*/ 	.word	index@(_Z19stencilKernelSharedPKiPiii)
        /*0044*/ 	.word	0x00000000
.L_11:


//--------------------- .nv.compat                --------------------------
	.section	.nv.compat,"",@"SHT_CUDA_COMPAT_INFO"
	.align	4
        /*0000*/ 	.byte	0x02, 0x09, 0x00, 0x00, 0x02, 0x02, 0x01, 0x00, 0x02, 0x05, 0x05, 0x00, 0x03, 0x07, 0x01, 0x01
        /*0010*/ 	.byte	0x02, 0x03, 0x00, 0x00, 0x02, 0x06, 0x01, 0x00, 0x04, 0x0b, 0x08, 0x00, 0x09, 0x00, 0x00, 0x00
        /*0020*/ 	.byte	0x00, 0x00, 0x00, 0x00


//--------------------- .nv.info._Z18matmulSharedKernelPKiS0_Pii --------------------------
	.section	.nv.info._Z18matmulSharedKernelPKiS0_Pii,"",@"SHT_CUDA_INFO"
	.sectionflags	@""
	.align	4


	//----- nvinfo : EIATTR_CUDA_API_VERSION
	.align		4
        /*0000*/ 	.byte	0x04, 0x37
        /*0002*/ 	.short	(.L_13 - .L_12)
.L_12:
        /*0004*/ 	.word	0x00000082


	//----- nvinfo : EIATTR_KPARAM_INFO
	.align		4
.L_13:
        /*0008*/ 	.byte	0x04, 0x17
        /*000a*/ 	.short	(.L_15 - .L_14)
.L_14:
        /*000c*/ 	.word	0x00000000
        /*0010*/ 	.short	0x0003
        /*0012*/ 	.short	0x0018
        /*0014*/ 	.byte	0x00, 0xf0, 0x11, 0x00


	//----- nvinfo : EIATTR_KPARAM_INFO
	.align		4
.L_15:
        /*0018*/ 	.byte	0x04, 0x17
        /*001a*/ 	.short	(.L_17 - .L_16)
.L_16:
        /*001c*/ 	.word	0x00000000
        /*0020*/ 	.short	0x0002
        /*0022*/ 	.short	0x0010
        /*0024*/ 	.byte	0x00, 0xf5, 0x21, 0x00


	//----- nvinfo : EIATTR_KPARAM_INFO
	.align		4
.L_17:
        /*0028*/ 	.byte	0x04, 0x17
        /*002a*/ 	.short	(.L_19 - .L_18)
.L_18:
        /*002c*/ 	.word	0x00000000
        /*0030*/ 	.short	0x0001
        /*0032*/ 	.short	0x0008
        /*0034*/ 	.byte	0x00, 0xf5, 0x21, 0x00


	//----- nvinfo : EIATTR_KPARAM_INFO
	.align		4
.L_19:
        /*0038*/ 	.byte	0x04, 0x17
        /*003a*/ 	.short	(.L_21 - .L_20)
.L_20:
        /*003c*/ 	.word	0x00000000
        /*0040*/ 	.short	0x0000
        /*0042*/ 	.short	0x0000
        /*0044*/ 	.byte	0x00, 0xf5, 0x21, 0x00


	//----- nvinfo : EIATTR_SPARSE_MMA_MASK
	.align		4
.L_21:
        /*0048*/ 	.byte	0x03, 0x50
        /*004a*/ 	.short	0x0000


	//----- nvinfo : EIATTR_MAXREG_COUNT
	.align		4
        /*004c*/ 	.byte	0x03, 0x1b
        /*004e*/ 	.short	0x00ff


	//----- nvinfo : EIATTR_NUM_BARRIERS
	.align		4
        /*0050*/ 	.byte	0x02, 0x4c
        /*0052*/ 	.byte	0x01
	.zero		1


	//----- nvinfo : EIATTR_MERCURY_ISA_VERSION
	.align		4
        /*0054*/ 	.byte	0x03, 0x5f
        /*0056*/ 	.short	0x0101


	//----- nvinfo : EIATTR_VRC_CTA_INIT_COUNT
	.align		4
        /*0058*/ 	.byte	0x02, 0x4a
	.zero		1
	.zero		1


	//----- nvinfo : EIATTR_EXIT_INSTR_OFFSETS
	.align		4
        /*005c*/ 	.byte	0x04, 0x1c
        /*005e*/ 	.short	(.L_23 - .L_22)


	//   ....[0]....
.L_22:
        /*0060*/ 	.word	0x00000ad0


	//   ....[1]....
        /*0064*/ 	.word	0x00000b20


	//----- nvinfo : EIATTR_CBANK_PARAM_SIZE
	.align		4
.L_23:
        /*0068*/ 	.byte	0x03, 0x19
        /*006a*/ 	.short	0x001c


	//----- nvinfo : EIATTR_PARAM_CBANK
	.align		4
        /*006c*/ 	.byte	0x04, 0x0a
        /*006e*/ 	.short	(.L_25 - .L_24)
	.align		4
.L_24:
        /*0070*/ 	.word	index@(.nv.constant0._Z18matmulSharedKernelPKiS0_Pii)
        /*0074*/ 	.short	0x0380
        /*0076*/ 	.short	0x001c


	//----- nvinfo : EIATTR_SW_WAR
	.align		4
.L_25:
        /*0078*/ 	.byte	0x04, 0x36
        /*007a*/ 	.short	(.L_27 - .L_26)
.L_26:
        /*007c*/ 	.word	0x00000008
.L_27:


//--------------------- .nv.info._Z19stencilKernelSharedPKiPiii --------------------------
	.section	.nv.info._Z19stencilKernelSharedPKiPiii,"",@"SHT_CUDA_INFO"
	.sectionflags	@""
	.align	4


	//----- nvinfo : EIATTR_CUDA_API_VERSION
	.align		4
        /*0000*/ 	.byte	0x04, 0x37
        /*0002*/ 	.short	(.L_29 - .L_28)
.L_28:
        /*0004*/ 	.word	0x00000082


	//----- nvinfo : EIATTR_KPARAM_INFO
	.align		4
.L_29:
        /*0008*/ 	.byte	0x04, 0x17
        /*000a*/ 	.short	(.L_31 - .L_30)
.L_30:
        /*000c*/ 	.word	0x00000000
        /*0010*/ 	.short	0x0003
        /*0012*/ 	.short	0x0014
        /*0014*/ 	.byte	0x00, 0xf0, 0x11, 0x00


	//----- nvinfo : EIATTR_KPARAM_INFO
	.align		4
.L_31:
        /*0018*/ 	.byte	0x04, 0x17
        /*001a*/ 	.short	(.L_33 - .L_32)
.L_32:
        /*001c*/ 	.word	0x00000000
        /*0020*/ 	.short	0x0002
        /*0022*/ 	.short	0x0010
        /*0024*/ 	.byte	0x00, 0xf0, 0x11, 0x00


	//----- nvinfo : EIATTR_KPARAM_INFO
	.align		4
.L_33:
        /*0028*/ 	.byte	0x04, 0x17
        /*002a*/ 	.short	(.L_35 - .L_34)
.L_34:
        /*002c*/ 	.word	0x00000000
        /*0030*/ 	.short	0x0001
        /*0032*/ 	.short	0x0008
        /*0034*/ 	.byte	0x00, 0xf5, 0x21, 0x00


	//----- nvinfo : EIATTR_KPARAM_INFO
	.align		4
.L_35:
        /*0038*/ 	.byte	0x04, 0x17
        /*003a*/ 	.short	(.L_37 - .L_36)
.L_36:
        /*003c*/ 	.word	0x00000000
        /*0040*/ 	.short	0x0000
        /*0042*/ 	.short	0x0000
        /*0044*/ 	.byte	0x00, 0xf5, 0x21, 0x00


	//----- nvinfo : EIATTR_SPARSE_MMA_MASK
	.align		4
.L_37:
        /*0048*/ 	.byte	0x03, 0x50
        /*004a*/ 	.short	0x0000


	//----- nvinfo : EIATTR_MAXREG_COUNT
	.align		4
        /*004c*/ 	.byte	0x03, 0x1b
        /*004e*/ 	.short	0x00ff


	//----- nvinfo : EIATTR_NUM_BARRIERS
	.align		4
        /*0050*/ 	.byte	0x02, 0x4c
        /*0052*/ 	.byte	0x01
	.zero		1


	//----- nvinfo : EIATTR_MERCURY_ISA_VERSION
	.align		4
        /*0054*/ 	.byte	0x03, 0x5f
        /*0056*/ 	.short	0x0101


	//----- nvinfo : EIATTR_VRC_CTA_INIT_COUNT
	.align		4
        /*0058*/ 	.byte	0x02, 0x4a
	.zero		1
	.zero		1


	//----- nvinfo : EIATTR_EXIT_INSTR_OFFSETS
	.align		4
        /*005c*/ 	.byte	0x04, 0x1c
        /*005e*/ 	.short	(.L_39 - .L_38)


	//   ....[0]....
.L_38:
        /*0060*/ 	.word	0x000004d0


	//   ....[1]....
        /*0064*/ 	.word	0x00000b60


	//----- nvinfo : EIATTR_CRS_STACK_SIZE
	.align		4
.L_39:
        /*0068*/ 	.byte	0x04, 0x1e
        /*006a*/ 	.short	(.L_41 - .L_40)
.L_40:
        /*006c*/ 	.word	0x00000000


	//----- nvinfo : EIATTR_CBANK_PARAM_SIZE
	.align		4
.L_41:
        /*0070*/ 	.byte	0x03, 0x19
        /*0072*/ 	.short	0x0018


	//----- nvinfo : EIATTR_PARAM_CBANK
	.align		4
        /*0074*/ 	.byte	0x04, 0x0a
        /*0076*/ 	.short	(.L_43 - .L_42)
	.align		4
.L_42:
        /*0078*/ 	.word	index@(.nv.constant0._Z19stencilKernelSharedPKiPiii)
        /*007c*/ 	.short	0x0380
        /*007e*/ 	.short	0x0018


	//----- nvinfo : EIATTR_SW_WAR
	.align		4
.L_43:
        /*0080*/ 	.byte	0x04, 0x36
        /*0082*/ 	.short	(.L_45 - .L_44)
.L_44:
        /*0084*/ 	.word	0x00000008
.L_45:


//--------------------- .nv.callgraph             --------------------------
	.section	.nv.callgraph,"",@"SHT_CUDA_CALLGRAPH"
	.align	4
	.sectionentsize	8
	.align		4
        /*0000*/ 	.word	0x00000000
	.align		4
        /*0004*/ 	.word	0xffffffff
	.align		4
        /*0008*/ 	.word	0x00000000
	.align		4
        /*000c*/ 	.word	0xfffffffe
	.align		4
        /*0010*/ 	.word	0x00000000
	.align		4
        /*0014*/ 	.word	0xfffffffd
	.align		4
        /*0018*/ 	.word	0x00000000
	.align		4
        /*001c*/ 	.word	0xfffffffc


//--------------------- .text._Z18matmulSharedKernelPKiS0_Pii --------------------------
	.section	.text._Z18matmulSharedKernelPKiS0_Pii,"ax",@progbits
	.align	128
        .global         _Z18matmulSharedKernelPKiS0_Pii
        .type           _Z18matmulSharedKernelPKiS0_Pii,@function
        .size           _Z18matmulSharedKernelPKiS0_Pii,(.L_x_18 - _Z18matmulSharedKernelPKiS0_Pii)
        .other          _Z18matmulSharedKernelPKiS0_Pii,@"STO_CUDA_ENTRY STV_DEFAULT"
_Z18matmulSharedKernelPKiS0_Pii:
.text._Z18matmulSharedKernelPKiS0_Pii:
[----:B------:R-:W-:Y:S08]  /*0000*/  LDC R1, c[0x0][0x37c] ;  /* 0x0000df00ff017b82 */ /* 0x000ff00000000800 */
[----:B------:R-:W0:Y:S01]  /*0010*/  LDC R0, c[0x0][0x360] ;  /* 0x0000d800ff007b82 */ /* 0x000e220000000800 */
[----:B------:R-:W0:Y:S01]  /*0020*/  LDCU UR5, c[0x0][0x398] ;  /* 0x00007300ff0577ac */ /* 0x000e220008000800 */
[----:B------:R-:W1:Y:S01]  /*0030*/  S2R R7, SR_TID.Y ;  /* 0x0000000000077919 */ /* 0x000e620000002200 */
[----:B------:R-:W-:Y:S01]  /*0040*/  HFMA2 R14, -RZ, RZ, 0, 0 ;  /* 0x00000000ff0e7431 */ /* 0x000fe200000001ff */
[----:B------:R-:W1:Y:S01]  /*0050*/  LDCU UR8, c[0x0][0x364] ;  /* 0x00006c80ff0877ac */ /* 0x000e620008000800 */
[----:B------:R-:W2:Y:S03]  /*0060*/  S2R R9, SR_TID.X ;  /* 0x0000000000097919 */ /* 0x000ea60000002100 */
[----:B------:R-:W2:Y:S01]  /*0070*/  S2UR UR4, SR_CTAID.X ;  /* 0x00000000000479c3 */ /* 0x000ea20000002500 */
[----:B------:R-:W3:Y:S01]  /*0080*/  LDCU.64 UR6, c[0x0][0x358] ;  /* 0x00006b00ff0677ac */ /* 0x000ee20008000a00 */
[----:B------:R-:W1:Y:S01]  /*0090*/  S2R R4, SR_CTAID.Y ;  /* 0x0000000000047919 */ /* 0x000e620000002600 */
[----:B0-----:R-:W-:-:S05]  /*00a0*/  IADD3 R2, PT, PT, R0, UR5, RZ ;  /* 0x0000000500027c10 */ /* 0x001fca000fffe0ff */
[----:B------:R-:W-:-:S05]  /*00b0*/  VIADD R5, R2, 0xffffffff ;  /* 0xffffffff02057836 */ /* 0x000fca0000000000 */
[C---:B------:R-:W-:Y:S01]  /*00c0*/  ISETP.GT.U32.AND P0, PT, R0.reuse, R5, PT ;  /* 0x000000050000720c */ /* 0x040fe20003f04070 */
[----:B--2---:R-:W-:Y:S02]  /*00d0*/  IMAD R6, R0, UR4, R9 ;  /* 0x0000000400067c24 */ /* 0x004fe4000f8e0209 */
[----:B-1----:R-:W-:-:S10]  /*00e0*/  IMAD R11, R4, UR8, R7 ;  /* 0x00000008040b7c24 */ /* 0x002fd4000f8e0207 */
[----:B---3--:R-:W-:Y:S05]  /*00f0*/  @P0 BRA `(.L_x_0) ;  /* 0x00000008006c0947 */ /* 0x008fea0003800000 */
[----:B------:R-:W0:Y:S01]  /*0100*/  I2F.U32.RP R4, R0 ;  /* 0x0000000000047306 */ /* 0x000e220000209000 */
[----:B------:R-:W1:Y:S01]  /*0110*/  S2UR UR5, SR_CgaCtaId ;  /* 0x00000000000579c3 */ /* 0x000e620000008800 */
[C---:B------:R-:W-:Y:S01]  /*0120*/  ISETP.NE.U32.AND P2, PT, R0.reuse, RZ, PT ;  /* 0x000000ff0000720c */ /* 0x040fe20003f45070 */
[----:B------:R-:W-:Y:S01]  /*0130*/  UMOV UR4, 0x400 ;  /* 0x0000040000047882 */ /* 0x000fe20000000000 */
[----:B------:R-:W-:Y:S01]  /*0140*/  LOP3.LUT R20, R0, 0x7, RZ, 0xc0, !PT ;  /* 0x0000000700147812 */ /* 0x000fe200078ec0ff */
[----:B------:R-:W-:Y:S02]  /*0150*/  IMAD.MOV.U32 R10, RZ, RZ, RZ ;  /* 0x000000ffff0a7224 */ /* 0x000fe400078e00ff */
[----:B------:R-:W-:Y:S01]  /*0160*/  IMAD.MOV.U32 R14, RZ, RZ, RZ ;  /* 0x000000ffff0e7224 */ /* 0x000fe200078e00ff */
[----:B0-----:R-:W0:Y:S01]  /*0170*/  MUFU.RCP R4, R4 ;  /* 0x0000000400047308 */ /* 0x001e220000001000 */
[----:B-1----:R-:W-:Y:S01]  /*0180*/  ULEA UR4, UR5, UR4, 0x18 ;  /* 0x0000000405047291 */ /* 0x002fe2000f8ec0ff */
[----:B0-----:R-:W-:-:S06]  /*0190*/  VIADD R2, R4, 0xffffffe ;  /* 0x0ffffffe04027836 */ /* 0x001fcc0000000000 */
[----:B------:R0:W1:Y:S02]  /*01a0*/  F2I.FTZ.U32.TRUNC.NTZ R3, R2 ;  /* 0x0000000200037305 */ /* 0x000064000021f000 */
[----:B0-----:R-:W-:Y:S01]  /*01b0*/  IMAD.MOV.U32 R2, RZ, RZ, RZ ;  /* 0x000000ffff027224 */ /* 0x001fe200078e00ff */
[----:B-1----:R-:W-:-:S05]  /*01c0*/  IADD3 R13, PT, PT, RZ, -R3, RZ ;  /* 0x80000003ff0d7210 */ /* 0x002fca0007ffe0ff */
[----:B------:R-:W-:-:S04]  /*01d0*/  IMAD R13, R13, R0, RZ ;  /* 0x000000000d0d7224 */ /* 0x000fc800078e02ff */
[----:B------:R-:W-:-:S04]  /*01e0*/  IMAD.HI.U32 R8, R3, R13, R2 ;  /* 0x0000000d03087227 */ /* 0x000fc800078e0002 */
[----:B------:R-:W-:Y:S02]  /*01f0*/  IMAD R2, R0, UR8, RZ ;  /* 0x0000000800027c24 */ /* 0x000fe4000f8e02ff */
[----:B------:R-:W-:-:S04]  /*0200*/  IMAD.HI.U32 R15, R8, R5, RZ ;  /* 0x00000005080f7227 */ /* 0x000fc800078e00ff */
[----:B------:R-:W-:Y:S01]  /*0210*/  IMAD.SHL.U32 R2, R2, 0x4, RZ ;  /* 0x0000000402027824 */ /* 0x000fe200078e00ff */
[----:B------:R-:W-:Y:S01]  /*0220*/  IADD3 R3, PT, PT, -R15, RZ, RZ ;  /* 0x000000ff0f037210 */ /* 0x000fe20007ffe1ff */
[----:B------:R-:W-:-:S03]  /*0230*/  IMAD R8, R0, R7, RZ ;  /* 0x0000000700087224 */ /* 0x000fc600078e02ff */
[----:B------:R-:W-:Y:S01]  /*0240*/  LEA R13, R9, R2, 0x2 ;  /* 0x00000002090d7211 */ /* 0x000fe200078e10ff */
[----:B------:R-:W-:Y:S01]  /*0250*/  IMAD R5, R0, R3, R5 ;  /* 0x0000000300057224 */ /* 0x000fe200078e0205 */
[----:B------:R-:W-:-:S03]  /*0260*/  IADD3 R12, PT, PT, R2, UR4, RZ ;  /* 0x00000004020c7c10 */ /* 0x000fc6000fffe0ff */
[----:B------:R-:W-:Y:S01]  /*0270*/  VIADD R13, R13, UR4 ;  /* 0x000000040d0d7c36 */ /* 0x000fe20008000000 */
[----:B------:R-:W-:-:S13]  /*0280*/  ISETP.GE.U32.AND P0, PT, R5, R0, PT ;  /* 0x000000000500720c */ /* 0x000fda0003f06070 */
[----:B------:R-:W-:Y:S01]  /*0290*/  @P0 IMAD.IADD R5, R5, 0x1, -R0 ;  /* 0x0000000105050824 */ /* 0x000fe200078e0a00 */
[----:B------:R-:W-:-:S04]  /*02a0*/  @P0 IADD3 R15, PT, PT, R15, 0x1, RZ ;  /* 0x000000010f0f0810 */ /* 0x000fc80007ffe0ff */
[----:B------:R-:W-:-:S13]  /*02b0*/  ISETP.GE.U32.AND P1, PT, R5, R0, PT ;  /* 0x000000000500720c */ /* 0x000fda0003f26070 */
[----:B------:R-:W-:Y:S02]  /*02c0*/  @P1 IADD3 R15, PT, PT, R15, 0x1, RZ ;  /* 0x000000010f0f1810 */ /* 0x000fe40007ffe0ff */
[----:B------:R-:W-:-:S04]  /*02d0*/  @!P2 LOP3.LUT R15, RZ, R0, RZ, 0x33, !PT ;  /* 0x00000000ff0fa212 */ /* 0x000fc800078e33ff */
[----:B------:R-:W-:-:S07]  /*02e0*/  VIMNMX.U32 R15, PT, PT, R15, 0x1, !PT ;  /* 0x000000010f0f7848 */ /* 0x000fce0007fe0000 */
.L_x_6:
[----:B0-----:R-:W0:Y:S01]  /*02f0*/  LDCU UR5, c[0x0][0x398] ;  /* 0x00007300ff0577ac */ /* 0x001e220008000800 */
[----:B------:R-:W-:Y:S02]  /*0300*/  IMAD R16, R0, R10, R9 ;  /* 0x0000000a00107224 */ /* 0x000fe400078e0209 */
[----:B------:R-:W-:Y:S02]  /*0310*/  IMAD R19, R10, UR8, R7 ;  /* 0x000000080a137c24 */ /* 0x000fe4000f8e0207 */
[----:B------:R-:W-:Y:S01]  /*0320*/  IMAD.MOV.U32 R18, RZ, RZ, RZ ;  /* 0x000000ffff127224 */ /* 0x000fe200078e00ff */
[----:B0-----:R-:W-:Y:S02]  /*0330*/  ISETP.GE.U32.AND P0, PT, R16, UR5, PT ;  /* 0x0000000510007c0c */ /* 0x001fe4000bf06070 */
[----:B------:R-:W-:Y:S02]  /*0340*/  ISETP.GE.U32.AND P1, PT, R19, UR5, PT ;  /* 0x0000000513007c0c */ /* 0x000fe4000bf26070 */
[----:B------:R-:W-:-:S02]  /*0350*/  ISETP.GE.OR P0, PT, R11, UR5, P0 ;  /* 0x000000050b007c0c */ /* 0x000fc40008706670 */
[----:B------:R-:W-:-:S11]  /*0360*/  ISETP.GE.OR P1, PT, R6, UR5, P1 ;  /* 0x0000000506007c0c */ /* 0x000fd60008f26670 */
[----:B------:R-:W0:Y:S01]  /*0370*/  @!P0 LDC.64 R4, c[0x0][0x380] ;  /* 0x0000e000ff048b82 */ /* 0x000e220000000a00 */
[----:B------:R-:W-:Y:S01]  /*0380*/  @!P0 IMAD R17, R11, UR5, R16 ;  /* 0x000000050b118c24 */ /* 0x000fe2000f8e0210 */
[----:B------:R-:W-:Y:S01]  /*0390*/  MOV R16, RZ ;  /* 0x000000ff00107202 */ /* 0x000fe20000000f00 */
[----:B------:R-:W-:-:S05]  /*03a0*/  @!P1 IMAD R19, R19, UR5, R6 ;  /* 0x0000000513139c24 */ /* 0x000fca000f8e0206 */
[----:B------:R-:W1:Y:S01]  /*03b0*/  @!P1 LDC.64 R2, c[0x0][0x388] ;  /* 0x0000e200ff029b82 */ /* 0x000e620000000a00 */
[----:B0-----:R-:W-:-:S05]  /*03c0*/  @!P0 IMAD.WIDE.U32 R4, R17, 0x4, R4 ;  /* 0x0000000411048825 */ /* 0x001fca00078e0004 */
[----:B------:R-:W2:Y:S01]  /*03d0*/  @!P0 LDG.E R16, desc[UR6][R4.64] ;  /* 0x0000000604108981 */ /* 0x000ea2000c1e1900 */
[----:B-1----:R-:W-:-:S05]  /*03e0*/  @!P1 IMAD.WIDE.U32 R2, R19, 0x4, R2 ;  /* 0x0000000413029825 */ /* 0x002fca00078e0002 */
[----:B------:R-:W3:Y:S01]  /*03f0*/  @!P1 LDG.E R18, desc[UR6][R2.64] ;  /* 0x0000000602129981 */ /* 0x000ee2000c1e1900 */
[----:B------:R-:W-:Y:S02]  /*0400*/  ISETP.GE.U32.AND P0, PT, R0, 0x8, PT ;  /* 0x000000080000780c */ /* 0x000fe40003f06070 */
[----:B------:R-:W-:-:S04]  /*0410*/  IADD3 R17, PT, PT, R8, R9, RZ ;  /* 0x0000000908117210 */ /* 0x000fc80007ffe0ff */
[C---:B------:R-:W-:Y:S01]  /*0420*/  LEA R19, R17.reuse, UR4, 0x2 ;  /* 0x0000000411137c11 */ /* 0x040fe2000f8e10ff */
[----:B------:R-:W-:Y:S02]  /*0430*/  IMAD R21, R17, 0x4, R12 ;  /* 0x0000000411157824 */ /* 0x000fe400078e020c */
[----:B------:R-:W-:Y:S02]  /*0440*/  HFMA2 R17, -RZ, RZ, 0, 0 ;  /* 0x00000000ff117431 */ /* 0x000fe400000001ff */
[----:B--2---:R0:W-:Y:S04]  /*0450*/  STS [R19], R16 ;  /* 0x0000001013007388 */ /* 0x0041e80000000800 */
[----:B---3--:R0:W-:Y:S01]  /*0460*/  STS [R21], R18 ;  /* 0x0000001215007388 */ /* 0x0081e20000000800 */
[----:B------:R-:W-:Y:S06]  /*0470*/  BAR.SYNC.DEFER_BLOCKING 0x0 ;  /* 0x0000000000007b1d */ /* 0x000fec0000010000 */
[----:B------:R-:W-:Y:S05]  /*0480*/  @!P0 BRA `(.L_x_1) ;  /* 0x0000000000ac8947 */ /* 0x000fea0003800000 */
[----:B------:R-:W-:Y:S01]  /*0490*/  LOP3.LUT R5, R0, 0xfffffff8, RZ, 0xc0, !PT ;  /* 0xfffffff800057812 */ /* 0x000fe200078ec0ff */
[----:B------:R-:W-:Y:S01]  /*04a0*/  IMAD.MOV.U32 R3, RZ, RZ, R13 ;  /* 0x000000ffff037224 */ /* 0x000fe200078e000d */
[----:B------:R-:W-:Y:S02]  /*04b0*/  LEA R4, R8, UR4, 0x2 ;  /* 0x0000000408047c11 */ /* 0x000fe4000f8e10ff */
[----:B------:R-:W-:Y:S01]  /*04c0*/  LOP3.LUT R2, R0, 0x7f8, RZ, 0xc0, !PT ;  /* 0x000007f800027812 */ /* 0x000fe200078ec0ff */
[----:B------:R-:W-:Y:S01]  /*04d0*/  IMAD.MOV R5, RZ, RZ, -R5 ;  /* 0x000000ffff057224 */ /* 0x000fe200078e0a05 */
[----:B------:R-:W-:-:S07]  /*04e0*/  IADD3 R4, PT, PT, R4, 0x10, RZ ;  /* 0x0000001004047810 */ /* 0x000fce0007ffe0ff */
.L_x_2:
[----:B------:R-:W-:Y:S01]  /*04f0*/  LEA R23, R0, R3, 0x2 ;  /* 0x0000000300177211 */ /* 0x000fe200078e10ff */
[----:B------:R-:W-:Y:S01]  /*0500*/  LDS R17, [R4+-0x10] ;  /* 0xfffff00004117984 */ /* 0x000fe20000000800 */
[----:B------:R-:W-:-:S03]  /*0510*/  VIADD R5, R5, 0x8 ;  /* 0x0000000805057836 */ /* 0x000fc60000000000 */
[----:B0-----:R0:W1:Y:S01]  /*0520*/  LDS R18, [R3] ;  /* 0x0000000003127984 */ /* 0x0010620000000800 */
[C---:B------:R-:W-:Y:S01]  /*0530*/  IMAD R25, R0.reuse, 0x4, R23 ;  /* 0x0000000400197824 */ /* 0x040fe200078e0217 */
[----:B------:R-:W-:Y:S02]  /*0540*/  ISETP.NE.AND P0, PT, R5, RZ, PT ;  /* 0x000000ff0500720c */ /* 0x000fe40003f05270 */
[----:B------:R-:W-:Y:S02]  /*0550*/  LDS R21, [R4+-0xc] ;  /* 0xfffff40004157984 */ /* 0x000fe40000000800 */
[C---:B------:R-:W-:Y:S02]  /*0560*/  LEA R27, R0.reuse, R25, 0x2 ;  /* 0x00000019001b7211 */ /* 0x040fe400078e10ff */
[----:B------:R-:W2:Y:S01]  /*0570*/  LDS R23, [R23] ;  /* 0x0000000017177984 */ /* 0x000ea20000000800 */
[C---:B0-----:R-:W-:Y:S02]  /*0580*/  LEA R3, R0.reuse, R3, 0x5 ;  /* 0x0000000300037211 */ /* 0x041fe400078e28ff */
[C---:B------:R-:W-:Y:S01]  /*0590*/  IMAD R29, R0.reuse, 0x4, R27 ;  /* 0x00000004001d7824 */ /* 0x040fe200078e021b */
[----:B------:R-:W-:Y:S04]  /*05a0*/  LDS R16, [R4+-0x8] ;  /* 0xfffff80004107984 */ /* 0x000fe80000000800 */
[----:B------:R-:W0:Y:S01]  /*05b0*/  LDS R19, [R25] ;  /* 0x0000000019137984 */ /* 0x000e220000000800 */
[----:B------:R-:W-:-:S03]  /*05c0*/  LEA R28, R0, R29, 0x2 ;  /* 0x0000001d001c7211 */ /* 0x000fc600078e10ff */
[----:B------:R-:W-:Y:S02]  /*05d0*/  LDS R25, [R4+0x8] ;  /* 0x0000080004197984 */ /* 0x000fe40000000800 */
[----:B------:R-:W-:Y:S02]  /*05e0*/  IMAD R24, R0, 0x4, R28 ;  /* 0x0000000400187824 */ /* 0x000fe400078e021c */
[----:B-1----:R-:W-:Y:S02]  /*05f0*/  IMAD R18, R17, R18, R14 ;  /* 0x0000001211127224 */ /* 0x002fe400078e020e */
[----:B------:R-:W-:Y:S04]  /*0600*/  LDS R14, [R4+-0x4] ;  /* 0xfffffc00040e7984 */ /* 0x000fe80000000800 */
[----:B------:R-:W1:Y:S01]  /*0610*/  LDS R17, [R27] ;  /* 0x000000001b117984 */ /* 0x000e620000000800 */
[----:B--2---:R-:W-:-:S03]  /*0620*/  IMAD R22, R21, R23, R18 ;  /* 0x0000001715167224 */ /* 0x004fc600078e0212 */
[----:B------:R-:W-:Y:S04]  /*0630*/  LDS R18, [R4] ;  /* 0x0000000004127984 */ /* 0x000fe80000000800 */
[----:B------:R-:W2:Y:S01]  /*0640*/  LDS R21, [R29] ;  /* 0x000000001d157984 */ /* 0x000ea20000000800 */
[----:B0-----:R-:W-:Y:S01]  /*0650*/  IMAD R26, R16, R19, R22 ;  /* 0x00000013101a7224 */ /* 0x001fe200078e0216 */
[----:B------:R-:W-:Y:S02]  /*0660*/  LEA R22, R0, R24, 0x2 ;  /* 0x0000001800167211 */ /* 0x000fe400078e10ff */
[----:B------:R-:W-:Y:S04]  /*0670*/  LDS R16, [R4+0x4] ;  /* 0x0000040004107984 */ /* 0x000fe80000000800 */
[----:B------:R-:W0:Y:S04]  /*0680*/  LDS R23, [R28] ;  /* 0x000000001c177984 */ /* 0x000e280000000800 */
[----:B------:R-:W3:Y:S04]  /*0690*/  LDS R24, [R24] ;  /* 0x0000000018187984 */ /* 0x000ee80000000800 */
[----:B------:R-:W-:Y:S04]  /*06a0*/  LDS R22, [R22] ;  /* 0x0000000016167984 */ /* 0x000fe80000000800 */
[----:B------:R4:W5:Y:S02]  /*06b0*/  LDS R19, [R4+0xc] ;  /* 0x00000c0004137984 */ /* 0x0009640000000800 */
[----:B----4-:R-:W-:-:S02]  /*06c0*/  VIADD R4, R4, 0x20 ;  /* 0x0000002004047836 */ /* 0x010fc40000000000 */
[----:B-1----:R-:W-:-:S04]  /*06d0*/  IMAD R14, R14, R17, R26 ;  /* 0x000000110e0e7224 */ /* 0x002fc800078e021a */
[----:B--2---:R-:W-:-:S04]  /*06e0*/  IMAD R14, R18, R21, R14 ;  /* 0x00000015120e7224 */ /* 0x004fc800078e020e */
[----:B0-----:R-:W-:-:S04]  /*06f0*/  IMAD R14, R16, R23, R14 ;  /* 0x00000017100e7224 */ /* 0x001fc800078e020e */
[----:B---3--:R-:W-:-:S04]  /*0700*/  IMAD R14, R25, R24, R14 ;  /* 0x00000018190e7224 */ /* 0x008fc800078e020e */
[----:B-----5:R-:W-:Y:S01]  /*0710*/  IMAD R14, R19, R22, R14 ;  /* 0x00000016130e7224 */ /* 0x020fe200078e020e */
[----:B------:R-:W-:Y:S06]  /*0720*/  @P0 BRA `(.L_x_2) ;  /* 0xfffffffc00700947 */ /* 0x000fec000383ffff */
[----:B------:R-:W-:-:S07]  /*0730*/  MOV R17, R2 ;  /* 0x0000000200117202 */ /* 0x000fce0000000f00 */
.L_x_1:
[----:B------:R-:W-:-:S13]  /*0740*/  ISETP.NE.AND P0, PT, R20, RZ, PT ;  /* 0x000000ff1400720c */ /* 0x000fda0003f05270 */
[----:B------:R-:W-:Y:S05]  /*0750*/  @!P0 BRA `(.L_x_3) ;  /* 0x0000000000c48947 */ /* 0x000fea0003800000 */
[----:B------:R-:W-:Y:S01]  /*0760*/  VIADD R2, R20, 0xffffffff ;  /* 0xffffffff14027836 */ /* 0x000fe20000000000 */
[----:B------:R-:W-:-:S04]  /*0770*/  LOP3.LUT P1, R22, R0, 0x3, RZ, 0xc0, !PT ;  /* 0x0000000300167812 */ /* 0x000fc8000782c0ff */
[----:B------:R-:W-:-:S13]  /*0780*/  ISETP.GE.U32.AND P0, PT, R2, 0x3, PT ;  /* 0x000000030200780c */ /* 0x000fda0003f06070 */
[----:B------:R-:W-:Y:S05]  /*0790*/  @!P0 BRA `(.L_x_4) ;  /* 0x0000000000508947 */ /* 0x000fea0003800000 */
[C---:B------:R-:W-:Y:S01]  /*07a0*/  IMAD R3, R17.reuse, R0, R9 ;  /* 0x0000000011037224 */ /* 0x040fe200078e0209 */
[----:B------:R-:W-:Y:S02]  /*07b0*/  IADD3 R2, PT, PT, R8, R17, RZ ;  /* 0x0000001108027210 */ /* 0x000fe40007ffe0ff */
[----:B------:R-:W-:Y:S01]  /*07c0*/  IADD3 R17, PT, PT, R17, 0x4, RZ ;  /* 0x0000000411117810 */ /* 0x000fe20007ffe0ff */
[----:B------:R-:W-:Y:S01]  /*07d0*/  IMAD R5, R3, 0x4, R12 ;  /* 0x0000000403057824 */ /* 0x000fe200078e020c */
[----:B------:R-:W-:-:S04]  /*07e0*/  LEA R2, R2, UR4, 0x2 ;  /* 0x0000000402027c11 */ /* 0x000fc8000f8e10ff */
[C---:B0-----:R-:W-:Y:S01]  /*07f0*/  LEA R19, R0.reuse, R5, 0x2 ;  /* 0x0000000500137211 */ /* 0x041fe200078e10ff */
[----:B------:R-:W-:Y:S03]  /*0800*/  LDS R4, [R5] ;  /* 0x0000000005047984 */ /* 0x000fe60000000800 */
[C---:B------:R-:W-:Y:S01]  /*0810*/  LEA R21, R0.reuse, R19, 0x2 ;  /* 0x0000001300157211 */ /* 0x040fe200078e10ff */
[----:B------:R-:W0:Y:S04]  /*0820*/  LDS R3, [R2] ;  /* 0x0000000002037984 */ /* 0x000e280000000800 */
[----:B------:R-:W-:Y:S01]  /*0830*/  LDS R16, [R2+0x4] ;  /* 0x0000040002107984 */ /* 0x000fe20000000800 */
[----:B------:R-:W-:-:S03]  /*0840*/  IMAD R23, R0, 0x4, R21 ;  /* 0x0000000400177824 */ /* 0x000fc600078e0215 */
[----:B------:R-:W1:Y:S04]  /*0850*/  LDS R19, [R19] ;  /* 0x0000000013137984 */ /* 0x000e680000000800 */
[----:B------:R-:W-:Y:S04]  /*0860*/  LDS R18, [R2+0x8] ;  /* 0x0000080002127984 */ /* 0x000fe80000000800 */
[----:B------:R-:W2:Y:S04]  /*0870*/  LDS R21, [R21] ;  /* 0x0000000015157984 */ /* 0x000ea80000000800 */
[----:B------:R-:W-:Y:S04]  /*0880*/  LDS R24, [R2+0xc] ;  /* 0x00000c0002187984 */ /* 0x000fe80000000800 */
[----:B------:R-:W3:Y:S01]  /*0890*/  LDS R23, [R23] ;  /* 0x0000000017177984 */ /* 0x000ee20000000800 */
[----:B0-----:R-:W-:-:S04]  /*08a0*/  IMAD R3, R3, R4, R14 ;  /* 0x0000000403037224 */ /* 0x001fc800078e020e */
[----:B-1----:R-:W-:-:S04]  /*08b0*/  IMAD R3, R16, R19, R3 ;  /* 0x0000001310037224 */ /* 0x002fc800078e0203 */
[----:B--2---:R-:W-:-:S04]  /*08c0*/  IMAD R3, R18, R21, R3 ;  /* 0x0000001512037224 */ /* 0x004fc800078e0203 */
[----:B---3--:R-:W-:-:S07]  /*08d0*/  IMAD R14, R24, R23, R3 ;  /* 0x00000017180e7224 */ /* 0x008fce00078e0203 */
.L_x_4:
[----:B------:R-:W-:Y:S05]  /*08e0*/  @!P1 BRA `(.L_x_3) ;  /* 0x0000000000609947 */ /* 0x000fea0003800000 */
[----:B------:R-:W-:Y:S02]  /*08f0*/  ISETP.NE.AND P0, PT, R22, 0x1, PT ;  /* 0x000000011600780c */ /* 0x000fe40003f05270 */
[----:B------:R-:W-:-:S04]  /*0900*/  LOP3.LUT R2, R0, 0x1, RZ, 0xc0, !PT ;  /* 0x0000000100027812 */ /* 0x000fc800078ec0ff */
[----:B------:R-:W-:-:S07]  /*0910*/  ISETP.NE.U32.AND P1, PT, R2, 0x1, PT ;  /* 0x000000010200780c */ /* 0x000fce0003f25070 */
[----:B------:R-:W-:Y:S06]  /*0920*/  @!P0 BRA `(.L_x_5) ;  /* 0x0000000000308947 */ /* 0x000fec0003800000 */
[C---:B------:R-:W-:Y:S01]  /*0930*/  IMAD R3, R17.reuse, R0, R9 ;  /* 0x0000000011037224 */ /* 0x040fe200078e0209 */
[----:B------:R-:W-:Y:S02]  /*0940*/  IADD3 R2, PT, PT, R8, R17, RZ ;  /* 0x0000001108027210 */ /* 0x000fe40007ffe0ff */
[----:B------:R-:W-:Y:S01]  /*0950*/  IADD3 R17, PT, PT, R17, 0x2, RZ ;  /* 0x0000000211117810 */ /* 0x000fe20007ffe0ff */
[----:B------:R-:W-:Y:S01]  /*0960*/  IMAD R5, R3, 0x4, R12 ;  /* 0x0000000403057824 */ /* 0x000fe200078e020c */
[----:B------:R-:W-:-:S04]  /*0970*/  LEA R2, R2, UR4, 0x2 ;  /* 0x0000000402027c11 */ /* 0x000fc8000f8e10ff */
[----:B0-----:R-:W-:Y:S01]  /*0980*/  LEA R18, R0, R5, 0x2 ;  /* 0x0000000500127211 */ /* 0x001fe200078e10ff */
[----:B------:R-:W-:Y:S04]  /*0990*/  LDS R4, [R5] ;  /* 0x0000000005047984 */ /* 0x000fe80000000800 */
[----:B------:R-:W0:Y:S04]  /*09a0*/  LDS R3, [R2] ;  /* 0x0000000002037984 */ /* 0x000e280000000800 */
[----:B------:R-:W-:Y:S04]  /*09b0*/  LDS R16, [R2+0x4] ;  /* 0x0000040002107984 */ /* 0x000fe80000000800 */
[----:B------:R-:W1:Y:S01]  /*09c0*/  LDS R18, [R18] ;  /* 0x0000000012127984 */ /* 0x000e620000000800 */
[----:B0-----:R-:W-:-:S04]  /*09d0*/  IMAD R3, R3, R4, R14 ;  /* 0x0000000403037224 */ /* 0x001fc800078e020e */
[----:B-1----:R-:W-:-:S07]  /*09e0*/  IMAD R14, R16, R18, R3 ;  /* 0x00000012100e7224 */ /* 0x002fce00078e0203 */
.L_x_5:
[----:B------:R-:W-:Y:S05]  /*09f0*/  @P1 BRA `(.L_x_3) ;  /* 0x00000000001c1947 */ /* 0x000fea0003800000 */
[----:B------:R-:W-:Y:S02]  /*0a00*/  IMAD.IADD R2, R8, 0x1, R17 ;  /* 0x0000000108027824 */ /* 0x000fe400078e0211 */
[----:B------:R-:W-:-:S03]  /*0a10*/  IMAD R17, R0, R17, R9 ;  /* 0x0000001100117224 */ /* 0x000fc600078e0209 */
[----:B------:R-:W-:Y:S02]  /*0a20*/  LEA R2, R2, UR4, 0x2 ;  /* 0x0000000402027c11 */ /* 0x000fe4000f8e10ff */
[----:B------:R-:W-:-:S03]  /*0a30*/  LEA R17, R17, R12, 0x2 ;  /* 0x0000000c11117211 */ /* 0x000fc600078e10ff */
[----:B------:R-:W-:Y:S04]  /*0a40*/  LDS R3, [R2] ;  /* 0x0000000002037984 */ /* 0x000fe80000000800 */
[----:B------:R-:W1:Y:S02]  /*0a50*/  LDS R17, [R17] ;  /* 0x0000000011117984 */ /* 0x000e640000000800 */
[----:B-1----:R-:W-:-:S07]  /*0a60*/  IMAD R14, R3, R17, R14 ;  /* 0x00000011030e7224 */ /* 0x002fce00078e020e */
.L_x_3:
[----:B------:R-:W-:Y:S01]  /*0a70*/  IADD3 R10, PT, PT, R10, 0x1, RZ ;  /* 0x000000010a0a7810 */ /* 0x000fe20007ffe0ff */
[----:B------:R-:W-:Y:S03]  /*0a80*/  BAR.SYNC.DEFER_BLOCKING 0x0 ;  /* 0x0000000000007b1d */ /* 0x000fe60000010000 */
[----:B------:R-:W-:-:S13]  /*0a90*/  ISETP.NE.AND P0, PT, R10, R15, PT ;  /* 0x0000000f0a00720c */ /* 0x000fda0003f05270 */
[----:B------:R-:W-:Y:S05]  /*0aa0*/  @P0 BRA `(.L_x_6) ;  /* 0xfffffff800100947 */ /* 0x000fea000383ffff */
.L_x_0:
[----:B------:R-:W-:-:S04]  /*0ab0*/  VIMNMX R0, PT, PT, R11, R6, !PT ;  /* 0x000000060b007248 */ /* 0x000fc80007fe0100 */
[----:B------:R-:W-:-:S13]  /*0ac0*/  ISETP.GE.AND P0, PT, R0, UR5, PT ;  /* 0x0000000500007c0c */ /* 0x000fda000bf06270 */
[----:B------:R-:W-:Y:S05]  /*0ad0*/  @P0 EXIT ;  /* 0x000000000000094d */ /* 0x000fea0003800000 */
[----:B------:R-:W1:Y:S01]  /*0ae0*/  LDC.64 R2, c[0x0][0x390] ;  /* 0x0000e400ff027b82 */ /* 0x000e620000000a00 */
[----:B------:R-:W-:-:S04]  /*0af0*/  IMAD R11, R11, UR5, R6 ;  /* 0x000000050b0b7c24 */ /* 0x000fc8000f8e0206 */
[----:B-1----:R-:W-:-:S05]  /*0b00*/  IMAD.WIDE R2, R11, 0x4, R2 ;  /* 0x000000040b027825 */ /* 0x002fca00078e0202 */
[----:B------:R-:W-:Y:S01]  /*0b10*/  STG.E desc[UR6][R2.64], R14 ;  /* 0x0000000e02007986 */ /* 0x000fe2000c101906 */
[----:B------:R-:W-:Y:S05]  /*0b20*/  EXIT ;  /* 0x000000000000794d */ /* 0x000fea0003800000 */
.L_x_7:
[----:B------:R-:W-:-:S00]  /*0b30*/  BRA `(.L_x_7) ;  /* 0xfffffffc00fc7947 */ /* 0x000fc0000383ffff */
[----:B------:R-:W-:-:S00]  /*0b40*/  NOP ;  /* 0x0000000000007918 */ /* 0x000fc00000000000 */
        /* <DEDUP_REMOVED lines=11> */
.L_x_18:


//--------------------- .text._Z19stencilKernelSharedPKiPiii --------------------------
	.section	.text._Z19stencilKernelSharedPKiPiii,"ax",@progbits
	.align	128
        .global         _Z19stencilKernelSharedPKiPiii
        .type           _Z19stencilKernelSharedPKiPiii,@function
        .size           _Z19stencilKernelSharedPKiPiii,(.L_x_19 - _Z19stencilKernelSharedPKiPiii)
        .other          _Z19stencilKernelSharedPKiPiii,@"STO_CUDA_ENTRY STV_DEFAULT"
_Z19stencilKernelSharedPKiPiii:
.text._Z19stencilKernelSharedPKiPiii:
[----:B------:R-:W-:Y:S01]  /*0000*/  LDC R1, c[0x0][0x37c] ;  /* 0x0000df00ff017b82 */ /* 0x000fe20000000800 */
[----:B------:R-:W0:Y:S07]  /*0010*/  S2R R0, SR_TID.X ;  /* 0x0000000000007919 */ /* 0x000e2e0000002100 */
[----:B------:R-:W0:Y:S01]  /*0020*/  LDC R3, c[0x0][0x360] ;  /* 0x0000d800ff037b82 */ /* 0x000e220000000800 */
[----:B------:R-:W1:Y:S01]  /*0030*/  LDCU.64 UR6, c[0x0][0x358] ;  /* 0x00006b00ff0677ac */ /* 0x000e620008000a00 */
[----:B------:R-:W2:Y:S06]  /*0040*/  S2R R2, SR_TID.Y ;  /* 0x0000000000027919 */ /* 0x000eac0000002200 */
[----:B------:R-:W0:Y:S08]  /*0050*/  S2UR UR4, SR_CTAID.X ;  /* 0x00000000000479c3 */ /* 0x000e300000002500 */
[----:B------:R-:W2:Y:S08]  /*0060*/  S2UR UR5, SR_CTAID.Y ;  /* 0x00000000000579c3 */ /* 0x000eb00000002600 */
[----:B------:R-:W2:Y:S08]  /*0070*/  LDC R5, c[0x0][0x364] ;  /* 0x0000d900ff057b82 */ /* 0x000eb00000000800 */
[----:B------:R-:W3:Y:S01]  /*0080*/  LDC.64 R12, c[0x0][0x390] ;  /* 0x0000e400ff0c7b82 */ /* 0x000ee20000000a00 */
[----:B0-----:R-:W-:-:S02]  /*0090*/  IMAD R7, R3, UR4, R0 ;  /* 0x0000000403077c24 */ /* 0x001fc4000f8e0200 */
[----:B--2---:R-:W-:-:S05]  /*00a0*/  IMAD R4, R5, UR5, R2 ;  /* 0x0000000505047c24 */ /* 0x004fca000f8e0202 */
[----:B------:R-:W-:-:S04]  /*00b0*/  VIMNMX R17, PT, PT, R7, R4, !PT ;  /* 0x0000000407117248 */ /* 0x000fc80007fe0100 */
[----:B---3--:R-:W-:-:S13]  /*00c0*/  ISETP.GE.AND P1, PT, R17, R12, PT ;  /* 0x0000000c1100720c */ /* 0x008fda0003f26270 */
[----:B------:R-:W0:Y:S01]  /*00d0*/  @!P1 LDC.64 R14, c[0x0][0x380] ;  /* 0x0000e000ff0e9b82 */ /* 0x000e220000000a00 */
[----:B------:R-:W-:-:S04]  /*00e0*/  @!P1 IMAD R9, R4, R12, R7 ;  /* 0x0000000c04099224 */ /* 0x000fc800078e0207 */
[----:B0-----:R-:W-:-:S06]  /*00f0*/  @!P1 IMAD.WIDE R14, R9, 0x4, R14 ;  /* 0x00000004090e9825 */ /* 0x001fcc00078e020e */
[----:B-1----:R-:W2:Y:S01]  /*0100*/  @!P1 LDG.E R15, desc[UR6][R14.64] ;  /* 0x000000060e0f9981 */ /* 0x002ea2000c1e1900 */
[----:B------:R-:W0:Y:S01]  /*0110*/  S2UR UR5, SR_CgaCtaId ;  /* 0x00000000000579c3 */ /* 0x000e220000008800 */
[----:B------:R-:W-:Y:S01]  /*0120*/  IMAD.SHL.U32 R6, R13, 0x2, RZ ;  /* 0x000000020d067824 */ /* 0x000fe200078e00ff */
[----:B------:R-:W-:Y:S01]  /*0130*/  VIMNMX R10, PT, PT, R7, R4, PT ;  /* 0x00000004070a7248 */ /* 0x000fe20003fe0100 */
[----:B------:R-:W-:Y:S01]  /*0140*/  IMAD.IADD R8, R2, 0x1, R13 ;  /* 0x0000000102087824 */ /* 0x000fe200078e020d */
[----:B------:R-:W-:Y:S01]  /*0150*/  UMOV UR4, 0x400 ;  /* 0x0000040000047882 */ /* 0x000fe20000000000 */
[----:B------:R-:W-:Y:S01]  /*0160*/  IMAD.IADD R9, R6, 0x1, R3 ;  /* 0x0000000106097824 */ /* 0x000fe200078e0203 */
[-C--:B------:R-:W-:Y:S01]  /*0170*/  ISETP.GE.AND P0, PT, R10, R13.reuse, PT ;  /* 0x0000000d0a00720c */ /* 0x080fe20003f06270 */
[C---:B------:R-:W-:Y:S01]  /*0180*/  IMAD.IADD R10, R0.reuse, 0x1, R13 ;  /* 0x00000001000a7824 */ /* 0x040fe200078e020d */
[----:B------:R-:W-:Y:S01]  /*0190*/  ISETP.GE.AND P3, PT, R0, R13, PT ;  /* 0x0000000d0000720c */ /* 0x000fe20003f66270 */
[----:B------:R-:W-:Y:S01]  /*01a0*/  IMAD R11, R8, R9, RZ ;  /* 0x00000009080b7224 */ /* 0x000fe200078e02ff */
[----:B------:R-:W-:Y:S01]  /*01b0*/  IADD3 R16, PT, PT, -R13, R12, RZ ;  /* 0x0000000c0d107210 */ /* 0x000fe20007ffe1ff */
[----:B------:R-:W-:Y:S01]  /*01c0*/  BSSY.RECONVERGENT B0, `(.L_x_8) ;  /* 0x0000019000007945 */ /* 0x000fe20003800200 */
[----:B------:R-:W-:Y:S01]  /*01d0*/  ISETP.GE.AND P2, PT, R2, R13, PT ;  /* 0x0000000d0200720c */ /* 0x000fe20003f46270 */
[----:B------:R-:W-:Y:S01]  /*01e0*/  IMAD.IADD R18, R10, 0x1, R11 ;  /* 0x000000010a127824 */ /* 0x000fe200078e020b */
[----:B------:R-:W-:Y:S01]  /*01f0*/  ISETP.GE.OR P0, PT, R17, R16, !P0 ;  /* 0x000000101100720c */ /* 0x000fe20004706670 */
[----:B0-----:R-:W-:-:S06]  /*0200*/  ULEA UR4, UR5, UR4, 0x18 ;  /* 0x0000000405047291 */ /* 0x001fcc000f8ec0ff */
[----:B------:R-:W-:-:S05]  /*0210*/  LEA R18, R18, UR4, 0x2 ;  /* 0x0000000412127c11 */ /* 0x000fca000f8e10ff */
[----:B--2---:R0:W-:Y:S01]  /*0220*/  @!P1 STS [R18], R15 ;  /* 0x0000000f12009388 */ /* 0x0041e20000000800 */
[----:B------:R-:W-:Y:S05]  /*0230*/  @P3 BRA `(.L_x_9) ;  /* 0x0000000000443947 */ /* 0x000fea0003800000 */
[C---:B------:R-:W-:Y:S01]  /*0240*/  IMAD.IADD R21, R7.reuse, 0x1, R3 ;  /* 0x0000000107157824 */ /* 0x040fe200078e0203 */
[----:B------:R-:W-:-:S04]  /*0250*/  ISETP.GE.AND P1, PT, R7, R13, PT ;  /* 0x0000000d0700720c */ /* 0x000fc80003f26270 */
[----:B------:R-:W-:-:S09]  /*0260*/  ISETP.GE.U32.AND P3, PT, R21, R12, PT ;  /* 0x0000000c1500720c */ /* 0x000fd20003f66070 */
[----:B------:R-:W1:Y:S01]  /*0270*/  @P1 LDC.64 R16, c[0x0][0x380] ;  /* 0x0000e000ff101b82 */ /* 0x000e620000000a00 */
[----:B------:R-:W-:-:S03]  /*0280*/  @P1 IADD3 R19, PT, PT, R7, -R13, RZ ;  /* 0x8000000d07131210 */ /* 0x000fc60007ffe0ff */
[CC--:B------:R-:W-:Y:S02]  /*0290*/  @!P3 IMAD R21, R4.reuse, R12.reuse, R21 ;  /* 0x0000000c0415b224 */ /* 0x0c0fe400078e0215 */
[----:B------:R-:W-:Y:S02]  /*02a0*/  @P1 IMAD R19, R4, R12, R19 ;  /* 0x0000000c04131224 */ /* 0x000fe400078e0213 */
[----:B0-----:R-:W0:Y:S02]  /*02b0*/  @!P3 LDC.64 R14, c[0x0][0x380] ;  /* 0x0000e000ff0ebb82 */ /* 0x001e240000000a00 */
[----:B-1----:R-:W-:-:S06]  /*02c0*/  @P1 IMAD.WIDE R16, R19, 0x4, R16 ;  /* 0x0000000413101825 */ /* 0x002fcc00078e0210 */
[----:B------:R-:W2:Y:S01]  /*02d0*/  @P1 LDG.E R16, desc[UR6][R16.64] ;  /* 0x0000000610101981 */ /* 0x000ea2000c1e1900 */
[----:B0-----:R-:W-:-:S06]  /*02e0*/  @!P3 IMAD.WIDE.U32 R14, R21, 0x4, R14 ;  /* 0x00000004150eb825 */ /* 0x001fcc00078e000e */
[----:B------:R-:W3:Y:S01]  /*02f0*/  @!P3 LDG.E R14, desc[UR6][R14.64] ;  /* 0x000000060e0eb981 */ /* 0x000ee2000c1e1900 */
[----:B------:R-:W-:Y:S02]  /*0300*/  @P1 IMAD.IADD R19, R11, 0x1, R0 ;  /* 0x000000010b131824 */ /* 0x000fe400078e0200 */
[----:B------:R-:W-:-:S03]  /*0310*/  @!P3 IMAD R21, R3, 0x4, R18 ;  /* 0x000000040315b824 */ /* 0x000fc600078e0212 */
[----:B------:R-:W-:-:S05]  /*0320*/  @P1 LEA R19, R19, UR4, 0x2 ;  /* 0x0000000413131c11 */ /* 0x000fca000f8e10ff */
[----:B--2---:R1:W-:Y:S04]  /*0330*/  @P1 STS [R19], R16 ;  /* 0x0000001013001388 */ /* 0x0043e80000000800 */
[----:B---3--:R1:W-:Y:S02]  /*0340*/  @!P3 STS [R21], R14 ;  /* 0x0000000e1500b388 */ /* 0x0083e40000000800 */
.L_x_9:
[----:B------:R-:W-:Y:S05]  /*0350*/  BSYNC.RECONVERGENT B0 ;  /* 0x0000000000007941 */ /* 0x000fea0003800200 */
.L_x_8:
[----:B------:R-:W-:Y:S04]  /*0360*/  BSSY.RECONVERGENT B0, `(.L_x_10) ;  /* 0x0000015000007945 */ /* 0x000fe80003800200 */
[----:B------:R-:W-:Y:S05]  /*0370*/  @P2 BRA `(.L_x_11) ;  /* 0x00000000004c2947 */ /* 0x000fea0003800000 */
[C---:B-1----:R-:W-:Y:S01]  /*0380*/  IMAD.IADD R21, R4.reuse, 0x1, R5 ;  /* 0x0000000104157824 */ /* 0x042fe200078e0205 */
[----:B------:R-:W-:-:S04]  /*0390*/  ISETP.GE.U32.AND P1, PT, R4, R13, PT ;  /* 0x0000000d0400720c */ /* 0x000fc80003f26070 */
[----:B------:R-:W-:-:S09]  /*03a0*/  ISETP.GE.U32.AND P2, PT, R21, R12, PT ;  /* 0x0000000c1500720c */ /* 0x000fd20003f46070 */
[----:B------:R-:W1:Y:S01]  /*03b0*/  @P1 LDC.64 R16, c[0x0][0x380] ;  /* 0x0000e000ff101b82 */ /* 0x000e620000000a00 */
[----:B------:R-:W-:-:S03]  /*03c0*/  @P1 IADD3 R19, PT, PT, R4, -R13, RZ ;  /* 0x8000000d04131210 */ /* 0x000fc60007ffe0ff */
[-CC-:B------:R-:W-:Y:S02]  /*03d0*/  @!P2 IMAD R21, R21, R12.reuse, R7.reuse ;  /* 0x0000000c1515a224 */ /* 0x180fe400078e0207 */
[----:B------:R-:W-:Y:S02]  /*03e0*/  @P1 IMAD R19, R19, R12, R7 ;  /* 0x0000000c13131224 */ /* 0x000fe400078e0207 */
[----:B0-----:R-:W0:Y:S02]  /*03f0*/  @!P2 LDC.64 R14, c[0x0][0x380] ;  /* 0x0000e000ff0eab82 */ /* 0x001e240000000a00 */
[----:B-1----:R-:W-:-:S06]  /*0400*/  @P1 IMAD.WIDE R16, R19, 0x4, R16 ;  /* 0x0000000413101825 */ /* 0x002fcc00078e0210 */
[----:B------:R-:W2:Y:S01]  /*0410*/  @P1 LDG.E R16, desc[UR6][R16.64] ;  /* 0x0000000610101981 */ /* 0x000ea2000c1e1900 */
[----:B0-----:R-:W-:-:S06]  /*0420*/  @!P2 IMAD.WIDE.U32 R14, R21, 0x4, R14 ;  /* 0x00000004150ea825 */ /* 0x001fcc00078e000e */
[----:B------:R-:W3:Y:S01]  /*0430*/  @!P2 LDG.E R14, desc[UR6][R14.64] ;  /* 0x000000060e0ea981 */ /* 0x000ee2000c1e1900 */
[----:B------:R-:W-:Y:S02]  /*0440*/  @!P2 IMAD.IADD R19, R8, 0x1, R5 ;  /* 0x000000010813a824 */ /* 0x000fe400078e0205 */
[C-C-:B------:R-:W-:Y:S02]  /*0450*/  @P1 IMAD R5, R9.reuse, R2, R10.reuse ;  /* 0x0000000209051224 */ /* 0x140fe400078e020a */
[----:B------:R-:W-:-:S03]  /*0460*/  @!P2 IMAD R19, R9, R19, R10 ;  /* 0x000000130913a224 */ /* 0x000fc600078e020a */
[----:B------:R-:W-:Y:S02]  /*0470*/  @P1 LEA R5, R5, UR4, 0x2 ;  /* 0x0000000405051c11 */ /* 0x000fe4000f8e10ff */
[----:B------:R-:W-:-:S03]  /*0480*/  @!P2 LEA R19, R19, UR4, 0x2 ;  /* 0x000000041313ac11 */ /* 0x000fc6000f8e10ff */
[----:B--2---:R2:W-:Y:S04]  /*0490*/  @P1 STS [R5], R16 ;  /* 0x0000001005001388 */ /* 0x0045e80000000800 */
[----:B---3--:R2:W-:Y:S02]  /*04a0*/  @!P2 STS [R19], R14 ;  /* 0x0000000e1300a388 */ /* 0x0085e40000000800 */
.L_x_11:
[----:B------:R-:W-:Y:S05]  /*04b0*/  BSYNC.RECONVERGENT B0 ;  /* 0x0000000000007941 */ /* 0x000fea0003800200 */
.L_x_10:
[----:B------:R-:W-:Y:S06]  /*04c0*/  BAR.SYNC.DEFER_BLOCKING 0x0 ;  /* 0x0000000000007b1d */ /* 0x000fec0000010000 */
[----:B------:R-:W-:Y:S05]  /*04d0*/  @P0 EXIT ;  /* 0x000000000000094d */ /* 0x000fea0003800000 */
[----:B-12---:R-:W1:Y:S01]  /*04e0*/  LDS R14, [R18] ;  /* 0x00000000120e7984 */ /* 0x006e620000000800 */
[----:B------:R-:W-:-:S05]  /*04f0*/  IMAD.MOV R5, RZ, RZ, -R13 ;  /* 0x000000ffff057224 */ /* 0x000fca00078e0a0d */
[----:B------:R-:W-:Y:S01]  /*0500*/  ISETP.GT.AND P0, PT, R5, R13, PT ;  /* 0x0000000d0500720c */ /* 0x000fe20003f04270 */
[----:B-1----:R-:W-:-:S12]  /*0510*/  IMAD.MOV R14, RZ, RZ, -R14 ;  /* 0x000000ffff0e7224 */ /* 0x002fd800078e0a0e */
[----:B------:R-:W-:Y:S05]  /*0520*/  @P0 BRA `(.L_x_12) ;  /* 0x00000004007c0947 */ /* 0x000fea0003800000 */
[C---:B------:R-:W-:Y:S02]  /*0530*/  ISETP.GE.U32.AND P0, PT, R6.reuse, 0x7, PT ;  /* 0x000000070600780c */ /* 0x040fe40003f06070 */
[----:B0-----:R-:W-:Y:S02]  /*0540*/  LOP3.LUT R15, R6, 0x6, RZ, 0xc0, !PT ;  /* 0x00000006060f7812 */ /* 0x001fe400078ec0ff */
[----:B------:R-:W-:Y:S02]  /*0550*/  LOP3.LUT R16, R13, 0x1, RZ, 0xc0, !PT ;  /* 0x000000010d107812 */ /* 0x000fe400078ec0ff */
[----:B------:R-:W-:Y:S02]  /*0560*/  ISETP.GE.U32.AND P1, PT, R15, 0x3, PT ;  /* 0x000000030f00780c */ /* 0x000fe40003f26070 */
[----:B------:R-:W-:-:S05]  /*0570*/  ISETP.NE.U32.AND P2, PT, R16, 0x1, PT ;  /* 0x000000011000780c */ /* 0x000fca0003f45070 */
[----:B------:R-:W-:Y:S08]  /*0580*/  @!P0 BRA `(.L_x_13) ;  /* 0x0000000000c08947 */ /* 0x000ff00003800000 */
[----:B------:R-:W-:Y:S01]  /*0590*/  LEA R3, R13, R3, 0x1 ;  /* 0x000000030d037211 */ /* 0x000fe200078e08ff */
[----:B------:R-:W-:Y:S02]  /*05a0*/  IMAD.IADD R11, R11, 0x1, R0 ;  /* 0x000000010b0b7824 */ /* 0x000fe400078e0200 */
[----:B------:R-:W-:Y:S01]  /*05b0*/  VIADD R6, R6, 0x1 ;  /* 0x0000000106067836 */ /* 0x000fe20000000000 */
[----:B------:R-:W-:Y:S01]  /*05c0*/  R2UR UR8, R3 ;  /* 0x00000000030872ca */ /* 0x000fe200000e0000 */
[----:B------:R-:W-:Y:S01]  /*05d0*/  IMAD R0, R9, R2, R10 ;  /* 0x0000000209007224 */ /* 0x000fe200078e020a */
[----:B------:R-:W-:Y:S02]  /*05e0*/  LEA R2, R11, UR4, 0x2 ;  /* 0x000000040b027c11 */ /* 0x000fe4000f8e10ff */
[----:B------:R-:W-:Y:S02]  /*05f0*/  LOP3.LUT R6, R6, 0xfffffff8, RZ, 0xc0, !PT ;  /* 0xfffffff806067812 */ /* 0x000fe400078ec0ff */
[----:B------:R-:W-:Y:S01]  /*0600*/  LEA R0, R0, UR4, 0x2 ;  /* 0x0000000400007c11 */ /* 0x000fe2000f8e10ff */
[----:B------:R-:W-:Y:S01]  /*0610*/  VIADD R2, R2, 0x10 ;  /* 0x0000001002027836 */ /* 0x000fe20000000000 */
[----:B------:R-:W-:-:S05]  /*0620*/  IADD3 R3, PT, PT, -R6, RZ, RZ ;  /* 0x000000ff06037210 */ /* 0x000fca0007ffe1ff */
[----:B------:R-:W-:-:S12]  /*0630*/  USHF.L.U32 UR5, UR8, 0x2, URZ ;  /* 0x0000000208057899 */ /* 0x000fd800080006ff */
.L_x_14:
[----:B------:R-:W-:Y:S01]  /*0640*/  LDS R21, [R0] ;  /* 0x0000000000157984 */ /* 0x000fe20000000800 */
[----:B------:R-:W-:Y:S02]  /*0650*/  VIADD R24, R0, UR5 ;  /* 0x0000000500187c36 */ /* 0x000fe40008000000 */
[----:B------:R-:W-:Y:S01]  /*0660*/  VIADD R3, R3, 0x8 ;  /* 0x0000000803037836 */ /* 0x000fe20000000000 */
[----:B------:R-:W0:Y:S01]  /*0670*/  LDS R23, [R2+-0x10] ;  /* 0xfffff00002177984 */ /* 0x000e220000000800 */
[----:B------:R-:W-:Y:S02]  /*0680*/  VIADD R22, R24, UR5 ;  /* 0x0000000518167c36 */ /* 0x000fe40008000000 */
[----:B------:R-:W-:Y:S01]  /*0690*/  VIADD R5, R5, 0x8 ;  /* 0x0000000805057836 */ /* 0x000fe20000000000 */
[----:B------:R-:W-:Y:S01]  /*06a0*/  LDS R6, [R0+UR5] ;  /* 0x0000000500067984 */ /* 0x000fe20008000800 */
[----:B------:R-:W-:Y:S01]  /*06b0*/  VIADD R20, R22, UR5 ;  /* 0x0000000516147c36 */ /* 0x000fe20008000000 */
[----:B------:R-:W-:-:S02]  /*06c0*/  ISETP.NE.AND P0, PT, R3, RZ, PT ;  /* 0x000000ff0300720c */ /* 0x000fc40003f05270 */
[----:B------:R-:W1:Y:S02]  /*06d0*/  LDS R11, [R2+-0xc] ;  /* 0xfffff400020b7984 */ /* 0x000e640000000800 */
[----:B------:R-:W-:Y:S02]  /*06e0*/  IADD3 R16, PT, PT, R20, UR5, RZ ;  /* 0x0000000514107c10 */ /* 0x000fe4000fffe0ff */
[----:B------:R-:W-:Y:S03]  /*06f0*/  LDS R13, [R2+-0x8] ;  /* 0xfffff800020d7984 */ /* 0x000fe60000000800 */
[----:B------:R-:W-:Y:S01]  /*0700*/  VIADD R26, R16, UR5 ;  /* 0x00000005101a7c36 */ /* 0x000fe20008000000 */
[----:B------:R-:W2:Y:S04]  /*0710*/  LDS R24, [R24+UR5] ;  /* 0x0000000518187984 */ /* 0x000ea80008000800 */
[----:B------:R-:W-:Y:S04]  /*0720*/  LDS R19, [R2+-0x4] ;  /* 0xfffffc0002137984 */ /* 0x000fe80000000800 */
[----:B------:R-:W3:Y:S04]  /*0730*/  LDS R22, [R22+UR5] ;  /* 0x0000000516167984 */ /* 0x000ee80008000800 */
[----:B------:R-:W-:Y:S04]  /*0740*/  LDS R17, [R2] ;  /* 0x0000000002117984 */ /* 0x000fe80000000800 */
[----:B------:R-:W4:Y:S04]  /*0750*/  LDS R20, [R20+UR5] ;  /* 0x0000000514147984 */ /* 0x000f280008000800 */
[----:B------:R-:W-:Y:S04]  /*0760*/  LDS R16, [R16+UR5] ;  /* 0x0000000510107984 */ /* 0x000fe80008000800 */
[----:B------:R-:W5:Y:S01]  /*0770*/  LDS R15, [R2+0x4] ;  /* 0x00000400020f7984 */ /* 0x000f620000000800 */
[----:B0-----:R-:W-:Y:S01]  /*0780*/  IADD3 R25, PT, PT, R23, R21, R14 ;  /* 0x0000001517197210 */ /* 0x001fe20007ffe00e */
[----:B------:R-:W-:-:S02]  /*0790*/  VIADD R21, R26, UR5 ;  /* 0x000000051a157c36 */ /* 0x000fc40008000000 */
[----:B------:R-:W-:Y:S04]  /*07a0*/  LDS R26, [R26+UR5] ;  /* 0x000000051a1a7984 */ /* 0x000fe80008000800 */
[----:B------:R-:W0:Y:S01]  /*07b0*/  LDS R23, [R2+0x8] ;  /* 0x0000080002177984 */ /* 0x000e220000000800 */
[----:B-1----:R-:W-:Y:S02]  /*07c0*/  IADD3 R6, PT, PT, R11, R6, R25 ;  /* 0x000000060b067210 */ /* 0x002fe40007ffe019 */
[----:B------:R-:W-:Y:S01]  /*07d0*/  MOV R11, UR8 ;  /* 0x00000008000b7c02 */ /* 0x000fe20008000f00 */
[----:B------:R-:W-:Y:S04]  /*07e0*/  LDS R21, [R21+UR5] ;  /* 0x0000000515157984 */ /* 0x000fe80008000800 */
[----:B------:R1:W0:Y:S01]  /*07f0*/  LDS R14, [R2+0xc] ;  /* 0x00000c00020e7984 */ /* 0x0002220000000800 */
[----:B--2---:R-:W-:Y:S01]  /*0800*/  IADD3 R6, PT, PT, R13, R24, R6 ;  /* 0x000000180d067210 */ /* 0x004fe20007ffe006 */
[----:B------:R-:W-:-:S03]  /*0810*/  IMAD R0, R11, 0x20, R0 ;  /* 0x000000200b007824 */ /* 0x000fc600078e0200 */
[----:B---3--:R-:W-:Y:S01]  /*0820*/  IADD3 R6, PT, PT, R19, R22, R6 ;  /* 0x0000001613067210 */ /* 0x008fe20007ffe006 */
[----:B-1----:R-:W-:-:S03]  /*0830*/  VIADD R2, R2, 0x20 ;  /* 0x0000002002027836 */ /* 0x002fc60000000000 */
[----:B----4-:R-:W-:-:S04]  /*0840*/  IADD3 R6, PT, PT, R17, R20, R6 ;  /* 0x0000001411067210 */ /* 0x010fc80007ffe006 */
[----:B-----5:R-:W-:-:S04]  /*0850*/  IADD3 R6, PT, PT, R15, R16, R6 ;  /* 0x000000100f067210 */ /* 0x020fc80007ffe006 */
[----:B0-----:R-:W-:-:S04]  /*0860*/  IADD3 R6, PT, PT, R23, R26, R6 ;  /* 0x0000001a17067210 */ /* 0x001fc80007ffe006 */
[----:B------:R-:W-:Y:S01]  /*0870*/  IADD3 R14, PT, PT, R14, R21, R6 ;  /* 0x000000150e0e7210 */ /* 0x000fe20007ffe006 */
[----:B------:R-:W-:Y:S06]  /*0880*/  @P0 BRA `(.L_x_14) ;  /* 0xfffffffc006c0947 */ /* 0x000fec000383ffff */
.L_x_13:
[----:B------:R-:W-:Y:S05]  /*0890*/  @!P1 BRA `(.L_x_15) ;  /* 0x0000000000509947 */ /* 0x000fea0003800000 */
[----:B------:R-:W-:Y:S01]  /*08a0*/  IADD3 R0, PT, PT, R8, R5, RZ ;  /* 0x0000000508007210 */ /* 0x000fe20007ffe0ff */
[C---:B------:R-:W-:Y:S02]  /*08b0*/  IMAD R2, R5.reuse, 0x4, R18 ;  /* 0x0000000405027824 */ /* 0x040fe400078e0212 */
[----:B------:R-:W-:Y:S02]  /*08c0*/  VIADD R5, R5, 0x4 ;  /* 0x0000000405057836 */ /* 0x000fe40000000000 */
[C---:B------:R-:W-:Y:S01]  /*08d0*/  IMAD R0, R9.reuse, R0, R10 ;  /* 0x0000000009007224 */ /* 0x040fe200078e020a */
[----:B------:R-:W-:Y:S04]  /*08e0*/  LDS R6, [R2] ;  /* 0x0000000002067984 */ /* 0x000fe80000000800 */
[----:B------:R-:W-:Y:S01]  /*08f0*/  LEA R0, R0, UR4, 0x2 ;  /* 0x0000000400007c11 */ /* 0x000fe2000f8e10ff */
[----:B------:R-:W-:Y:S04]  /*0900*/  LDS R11, [R2+0x4] ;  /* 0x00000400020b7984 */ /* 0x000fe80000000800 */
[C---:B------:R-:W-:Y:S01]  /*0910*/  IMAD R16, R9.reuse, 0x4, R0 ;  /* 0x0000000409107824 */ /* 0x040fe200078e0200 */
[----:B------:R-:W0:Y:S03]  /*0920*/  LDS R3, [R0] ;  /* 0x0000000000037984 */ /* 0x000e260000000800 */
[C---:B------:R-:W-:Y:S01]  /*0930*/  IMAD R20, R9.reuse, 0x4, R16 ;  /* 0x0000000409147824 */ /* 0x040fe200078e0210 */
[----:B------:R-:W-:Y:S04]  /*0940*/  LDS R13, [R2+0x8] ;  /* 0x00000800020d7984 */ /* 0x000fe80000000800 */
[----:B------:R-:W1:Y:S01]  /*0950*/  LDS R16, [R16] ;  /* 0x0000000010107984 */ /* 0x000e620000000800 */
[----:B------:R-:W-:-:S03]  /*0960*/  LEA R15, R9, R20, 0x2 ;  /* 0x00000014090f7211 */ /* 0x000fc600078e10ff */
[----:B------:R-:W2:Y:S04]  /*0970*/  LDS R20, [R20] ;  /* 0x0000000014147984 */ /* 0x000ea80000000800 */
[----:B------:R-:W-:Y:S04]  /*0980*/  LDS R17, [R2+0xc] ;  /* 0x00000c0002117984 */ /* 0x000fe80000000800 */
[----:B------:R-:W3:Y:S01]  /*0990*/  LDS R22, [R15] ;  /* 0x000000000f167984 */ /* 0x000ee20000000800 */
[----:B0-----:R-:W-:-:S04]  /*09a0*/  IADD3 R3, PT, PT, R6, R3, R14 ;  /* 0x0000000306037210 */ /* 0x001fc80007ffe00e */
[----:B-1----:R-:W-:-:S04]  /*09b0*/  IADD3 R3, PT, PT, R11, R16, R3 ;  /* 0x000000100b037210 */ /* 0x002fc80007ffe003 */
[----:B--2---:R-:W-:-:S04]  /*09c0*/  IADD3 R3, PT, PT, R13, R20, R3 ;  /* 0x000000140d037210 */ /* 0x004fc80007ffe003 */
[----:B---3--:R-:W-:-:S07]  /*09d0*/  IADD3 R14, PT, PT, R17, R22, R3 ;  /* 0x00000016110e7210 */ /* 0x008fce0007ffe003 */
.L_x_15:
[----:B------:R-:W-:Y:S05]  /*09e0*/  @P2 BRA `(.L_x_16) ;  /* 0x0000000000302947 */ /* 0x000fea0003800000 */
[----:B------:R-:W-:Y:S01]  /*09f0*/  IMAD.IADD R0, R8, 0x1, R5 ;  /* 0x0000000108007824 */ /* 0x000fe200078e0205 */
[C---:B------:R-:W-:Y:S01]  /*0a00*/  LEA R2, R5.reuse, R18, 0x2 ;  /* 0x0000001205027211 */ /* 0x040fe200078e10ff */
[----:B------:R-:W-:Y:S02]  /*0a10*/  VIADD R5, R5, 0x2 ;  /* 0x0000000205057836 */ /* 0x000fe40000000000 */
[C---:B------:R-:W-:Y:S02]  /*0a20*/  IMAD R0, R9.reuse, R0, R10 ;  /* 0x0000000009007224 */ /* 0x040fe400078e020a */
[----:B------:R-:W-:Y:S03]  /*0a30*/  LDS R6, [R2] ;  /* 0x0000000002067984 */ /* 0x000fe60000000800 */
[----:B------:R-:W-:Y:S01]  /*0a40*/  LEA R0, R0, UR4, 0x2 ;  /* 0x0000000400007c11 */ /* 0x000fe2000f8e10ff */
[----:B------:R-:W-:Y:S04]  /*0a50*/  LDS R13, [R2+0x4] ;  /* 0x00000400020d7984 */ /* 0x000fe80000000800 */
[----:B------:R-:W-:Y:S01]  /*0a60*/  IMAD R11, R9, 0x4, R0 ;  /* 0x00000004090b7824 */ /* 0x000fe200078e0200 */
[----:B------:R-:W0:Y:S04]  /*0a70*/  LDS R3, [R0] ;  /* 0x0000000000037984 */ /* 0x000e280000000800 */
[----:B------:R-:W1:Y:S01]  /*0a80*/  LDS R16, [R11] ;  /* 0x000000000b107984 */ /* 0x000e620000000800 */
[----:B0-----:R-:W-:-:S04]  /*0a90*/  IADD3 R3, PT, PT, R6, R3, R14 ;  /* 0x0000000306037210 */ /* 0x001fc80007ffe00e */
[----:B-1----:R-:W-:-:S07]  /*0aa0*/  IADD3 R14, PT, PT, R13, R16, R3 ;  /* 0x000000100d0e7210 */ /* 0x002fce0007ffe003 */
.L_x_16:
[----:B------:R-:W-:Y:S01]  /*0ab0*/  IADD3 R8, PT, PT, R8, R5, RZ ;  /* 0x0000000508087210 */ /* 0x000fe20007ffe0ff */
[----:B------:R-:W-:-:S04]  /*0ac0*/  IMAD R5, R5, 0x4, R18 ;  /* 0x0000000405057824 */ /* 0x000fc800078e0212 */
[----:B------:R-:W-:Y:S02]  /*0ad0*/  IMAD R8, R9, R8, R10 ;  /* 0x0000000809087224 */ /* 0x000fe400078e020a */
[----:B------:R-:W-:Y:S03]  /*0ae0*/  LDS R5, [R5] ;  /* 0x0000000005057984 */ /* 0x000fe60000000800 */
[----:B------:R-:W-:-:S05]  /*0af0*/  LEA R8, R8, UR4, 0x2 ;  /* 0x0000000408087c11 */ /* 0x000fca000f8e10ff */
[----:B------:R-:W0:Y:S02]  /*0b00*/  LDS R3, [R8] ;  /* 0x0000000008037984 */ /* 0x000e240000000800 */
[----:B0-----:R-:W-:-:S07]  /*0b10*/  IADD3 R14, PT, PT, R5, R3, R14 ;  /* 0x00000003050e7210 */ /* 0x001fce0007ffe00e */
.L_x_12:
[----:B------:R-:W1:Y:S01]  /*0b20*/  LDC.64 R2, c[0x0][0x388] ;  /* 0x0000e200ff027b82 */ /* 0x000e620000000a00 */
[----:B------:R-:W-:-:S04]  /*0b30*/  IMAD R7, R4, R12, R7 ;  /* 0x0000000c04077224 */ /* 0x000fc800078e0207 */
[----:B-1----:R-:W-:-:S05]  /*0b40*/  IMAD.WIDE R2, R7, 0x4, R2 ;  /* 0x0000000407027825 */ /* 0x002fca00078e0202 */
[----:B------:R-:W-:Y:S01]  /*0b50*/  STG.E desc[UR6][R2.64], R14 ;  /* 0x0000000e02007986 */ /* 0x000fe2000c101906 */
[----:B------:R-:W-:Y:S05]  /*0b60*/  EXIT ;  /* 0x000000000000794d */ /* 0x000fea0003800000 */
.L_x_17:
        /* <DEDUP_REMOVED lines=9> */
.L_x_19:


//--------------------- .nv.shared._Z18matmulSharedKernelPKiS0_Pii --------------------------
	.section	.nv.shared._Z18matmulSharedKernelPKiS0_Pii,"aw",@nobits
	.sectionflags	@""
	.align	16
	.zero		1024


//--------------------- .nv.shared.reserved.0     --------------------------
	.section	.nv.shared.reserved.0,"aw",@nobits
	.weak		__nv_reservedSMEM_offset_0_alias
	.size		__nv_reservedSMEM_offset_0_alias, 0, 64
	.other		__nv_reservedSMEM_offset_0_alias,@"STO_CUDA_RESERVED_SHARED STV_DEFAULT"
__nv_reservedSMEM_offset_0_alias:
	.zero		0
	.zero		64


//--------------------- .nv.shared._Z19stencilKernelSharedPKiPiii --------------------------
	.section	.nv.shared._Z19stencilKernelSharedPKiPiii,"aw",@nobits
	.sectionflags	@""
	.align	16
	.zero		1024


//--------------------- .nv.constant0._Z18matmulSharedKernelPKiS0_Pii --------------------------
	.section	.nv.constant0._Z18matmulSharedKernelPKiS0_Pii,"a",@progbits
	.sectionflags	@""
	.align	4
.nv.constant0._Z18matmulSharedKernelPKiS0_Pii:
	.zero		924


//--------------------- .nv.constant0._Z19stencilKernelSharedPKiPiii --------------------------
	.section	.nv.constant0._Z19stencilKernelSharedPKiPiii,"a",@progbits
	.sectionflags	@""
	.align	4
.nv.constant0._Z19stencilKernelSharedPKiPiii:
	.zero		920


//--------------------- SYMBOLS --------------------------

	.type		.nv.reservedSmem.offset0,@object
	.size		.nv.reservedSmem.offset0,0x4
	.type		.nv.reservedSmem.cap,@object
	.size		.nv.reservedSmem.cap,0x4
